	.target	sm_90a

	.elftype	@"ET_EXEC"


//--------------------- .note.nv.tkinfo           --------------------------
	.section	.note.nv.tkinfo,"",@"SHT_NOTE"
	.sectionflags	@"SHF_NOTE_NV_TKINFO"
	.tkinfo
        /*0018*/ 	.word	0x00000002
        /*0030*/ 	.string	""
        /*0030*/ 	.string	"ptxas"
        /*0030*/ 	.string	"Cuda compilation tools, release 13.0, V13.0.88"
        /*0030*/ 	.string	"Build cuda_13.0.r13.0/compiler.36424714_0"
        /*0030*/ 	.string	"-v  -suppress-debug-info  -lineinfo  -arch sm_90a "



//--------------------- .note.nv.cuinfo           --------------------------
	.section	.note.nv.cuinfo,"",@"SHT_NOTE"
	.sectionflags	@"SHF_NOTE_NV_CUINFO"
        /*0018*/ 	.short	0x0002
        /*001a*/ 	.short	0x005a
        /*001c*/ 	.short	0x0082
	.zero		2


//--------------------- .nv.info                  --------------------------
	.section	.nv.info,"",@"SHT_CUDA_INFO"
	.align	4


	//----- nvinfo : EIATTR_REGCOUNT
	.align		4
        /*0000*/ 	.byte	0x04, 0x2f
        /*0002*/ 	.short	(.L_1 - .L_0)
	.align		4
.L_0:
        /*0004*/ 	.word	index@(matmul_kernel)
        /*0008*/ 	.word	0x000000ff


	//----- nvinfo : EIATTR_FRAME_SIZE
	.align		4
.L_1:
        /*000c*/ 	.byte	0x04, 0x11
        /*000e*/ 	.short	(.L_3 - .L_2)
	.align		4
.L_2:
        /*0010*/ 	.word	index@(matmul_kernel)
        /*0014*/ 	.word	0x00000000


	//----- nvinfo : EIATTR_MIN_STACK_SIZE
	.align		4
.L_3:
        /*0018*/ 	.byte	0x04, 0x12
        /*001a*/ 	.short	(.L_5 - .L_4)
	.align		4
.L_4:
        /*001c*/ 	.word	index@(matmul_kernel)
        /*0020*/ 	.word	0x00000000
.L_5:


//--------------------- .nv.compat                --------------------------
	.section	.nv.compat,"",@"SHT_CUDA_COMPAT_INFO"
	.align	4
        /*0000*/ 	.byte	0x02, 0x09, 0x01, 0x00, 0x02, 0x02, 0x04, 0x00, 0x02, 0x05, 0x05, 0x00, 0x03, 0x07, 0x01, 0x01
        /*0010*/ 	.byte	0x02, 0x03, 0x00, 0x00, 0x02, 0x06, 0x01, 0x00, 0x04, 0x0b, 0x08, 0x00, 0x00, 0x00, 0x00, 0x00
        /*0020*/ 	.byte	0x00, 0x00, 0x00, 0x00


//--------------------- .nv.info.matmul_kernel    --------------------------
	.section	.nv.info.matmul_kernel,"",@"SHT_CUDA_INFO"
	.sectionflags	@""
	.align	4


	//----- nvinfo : EIATTR_CUDA_API_VERSION
	.align		4
        /*0000*/ 	.byte	0x04, 0x37
        /*0002*/ 	.short	(.L_7 - .L_6)
.L_6:
        /*0004*/ 	.word	0x00000082


	//----- nvinfo : EIATTR_KPARAM_INFO
	.align		4
.L_7:
        /*0008*/ 	.byte	0x04, 0x17
        /*000a*/ 	.short	(.L_9 - .L_8)
.L_8:
        /*000c*/ 	.word	0x00000000
        /*0010*/ 	.short	0x000d
        /*0012*/ 	.short	0x0048
        /*0014*/ 	.byte	0x00, 0xf4, 0x21, 0x00


	//----- nvinfo : EIATTR_KPARAM_INFO
	.align		4
.L_9:
        /*0018*/ 	.byte	0x04, 0x17
        /*001a*/ 	.short	(.L_11 - .L_10)
.L_10:
        /*001c*/ 	.word	0x00000000
        /*0020*/ 	.short	0x000c
        /*0022*/ 	.short	0x0040
        /*0024*/ 	.byte	0x00, 0xf4, 0x21, 0x00


	//----- nvinfo : EIATTR_KPARAM_INFO
	.align		4
.L_11:
        /*0028*/ 	.byte	0x04, 0x17
        /*002a*/ 	.short	(.L_13 - .L_12)
.L_12:
        /*002c*/ 	.word	0x00000000
        /*0030*/ 	.short	0x000b
        /*0032*/ 	.short	0x0038
        /*0034*/ 	.byte	0x00, 0xf0, 0x11, 0x00


	//----- nvinfo : EIATTR_KPARAM_INFO
	.align		4
.L_13:
        /*0038*/ 	.byte	0x04, 0x17
        /*003a*/ 	.short	(.L_15 - .L_14)
.L_14:
        /*003c*/ 	.word	0x00000000
        /*0040*/ 	.short	0x000a
        /*0042*/ 	.short	0x0034
        /*0044*/ 	.byte	0x00, 0xf0, 0x11, 0x00


	//----- nvinfo : EIATTR_KPARAM_INFO
	.align		4
.L_15:
        /*0048*/ 	.byte	0x04, 0x17
        /*004a*/ 	.short	(.L_17 - .L_16)
.L_16:
        /*004c*/ 	.word	0x00000000
        /*0050*/ 	.short	0x0009
        /*0052*/ 	.short	0x0030
        /*0054*/ 	.byte	0x00, 0xf0, 0x11, 0x00


	//----- nvinfo : EIATTR_KPARAM_INFO
	.align		4
.L_17:
        /*0058*/ 	.byte	0x04, 0x17
        /*005a*/ 	.short	(.L_19 - .L_18)
.L_18:
        /*005c*/ 	.word	0x00000000
        /*0060*/ 	.short	0x0008
        /*0062*/ 	.short	0x002c
        /*0064*/ 	.byte	0x00, 0xf0, 0x11, 0x00


	//----- nvinfo : EIATTR_KPARAM_INFO
	.align		4
.L_19:
        /*0068*/ 	.byte	0x04, 0x17
        /*006a*/ 	.short	(.L_21 - .L_20)
.L_20:
        /*006c*/ 	.word	0x00000000
        /*0070*/ 	.short	0x0007
        /*0072*/ 	.short	0x0028
        /*0074*/ 	.byte	0x00, 0xf0, 0x11, 0x00


	//----- nvinfo : EIATTR_KPARAM_INFO
	.align		4
.L_21:
        /*0078*/ 	.byte	0x04, 0x17
        /*007a*/ 	.short	(.L_23 - .L_22)
.L_22:
        /*007c*/ 	.word	0x00000000
        /*0080*/ 	.short	0x0006
        /*0082*/ 	.short	0x0024
        /*0084*/ 	.byte	0x00, 0xf0, 0x11, 0x00


	//----- nvinfo : EIATTR_KPARAM_INFO
	.align		4
.L_23:
        /*0088*/ 	.byte	0x04, 0x17
        /*008a*/ 	.short	(.L_25 - .L_24)
.L_24:
        /*008c*/ 	.word	0x00000000
        /*0090*/ 	.short	0x0005
        /*0092*/ 	.short	0x0020
        /*0094*/ 	.byte	0x00, 0xf0, 0x11, 0x00


	//----- nvinfo : EIATTR_KPARAM_INFO
	.align		4
.L_25:
        /*0098*/ 	.byte	0x04, 0x17
        /*009a*/ 	.short	(.L_27 - .L_26)
.L_26:
        /*009c*/ 	.word	0x00000000
        /*00a0*/ 	.short	0x0004
        /*00a2*/ 	.short	0x001c
        /*00a4*/ 	.byte	0x00, 0xf0, 0x11, 0x00


	//----- nvinfo : EIATTR_KPARAM_INFO
	.align		4
.L_27:
        /*00a8*/ 	.byte	0x04, 0x17
        /*00aa*/ 	.short	(.L_29 - .L_28)
.L_28:
        /*00ac*/ 	.word	0x00000000
        /*00b0*/ 	.short	0x0003
        /*00b2*/ 	.short	0x0018
        /*00b4*/ 	.byte	0x00, 0xf0, 0x11, 0x00


	//----- nvinfo : EIATTR_KPARAM_INFO
	.align		4
.L_29:
        /*00b8*/ 	.byte	0x04, 0x17
        /*00ba*/ 	.short	(.L_31 - .L_30)
.L_30:
        /*00bc*/ 	.word	0x00000000
        /*00c0*/ 	.short	0x0002
        /*00c2*/ 	.short	0x0010
        /*00c4*/ 	.byte	0x00, 0xf4, 0x21, 0x00


	//----- nvinfo : EIATTR_KPARAM_INFO
	.align		4
.L_31:
        /*00c8*/ 	.byte	0x04, 0x17
        /*00ca*/ 	.short	(.L_33 - .L_32)
.L_32:
        /*00cc*/ 	.word	0x00000000
        /*00d0*/ 	.short	0x0001
        /*00d2*/ 	.short	0x0008
        /*00d4*/ 	.byte	0x00, 0xf4, 0x21, 0x00


	//----- nvinfo : EIATTR_KPARAM_INFO
	.align		4
.L_33:
        /*00d8*/ 	.byte	0x04, 0x17
        /*00da*/ 	.short	(.L_35 - .L_34)
.L_34:
        /*00dc*/ 	.word	0x00000000
        /*00e0*/ 	.short	0x0000
        /*00e2*/ 	.short	0x0000
        /*00e4*/ 	.byte	0x00, 0xf4, 0x21, 0x00


	//----- nvinfo : EIATTR_SPARSE_MMA_MASK
	.align		4
.L_35:
        /*00e8*/ 	.byte	0x03, 0x50
        /*00ea*/ 	.short	0x0000


	//----- nvinfo : EIATTR_MAXREG_COUNT
	.align		4
        /*00ec*/ 	.byte	0x03, 0x1b
        /*00ee*/ 	.short	0x00ff


	//----- nvinfo : EIATTR_NUM_BARRIERS
	.align		4
        /*00f0*/ 	.byte	0x02, 0x4c
        /*00f2*/ 	.byte	0x01
	.zero		1


	//----- nvinfo : EIATTR_MERCURY_ISA_VERSION
	.align		4
        /*00f4*/ 	.byte	0x03, 0x5f
        /*00f6*/ 	.short	0x0101


	//----- nvinfo : EIATTR_EXIT_INSTR_OFFSETS
	.align		4
        /*00f8*/ 	.byte	0x04, 0x1c
        /*00fa*/ 	.short	(.L_37 - .L_36)


	//   ....[0]....
.L_36:
        /*00fc*/ 	.word	0x00009f70


	//   ....[1]....
        /*0100*/ 	.word	0x00009f90


	//----- nvinfo : EIATTR_REQNTID
	.align		4
.L_37:
        /*0104*/ 	.byte	0x04, 0x10
        /*0106*/ 	.short	(.L_39 - .L_38)
.L_38:
        /*0108*/ 	.word	0x00000080
        /*010c*/ 	.word	0x00000001
        /*0110*/ 	.word	0x00000001


	//----- nvinfo : EIATTR_CBANK_PARAM_SIZE
	.align		4
.L_39:
        /*0114*/ 	.byte	0x03, 0x19
        /*0116*/ 	.short	0x0050


	//----- nvinfo : EIATTR_PARAM_CBANK
	.align		4
        /*0118*/ 	.byte	0x04, 0x0a
        /*011a*/ 	.short	(.L_41 - .L_40)
	.align		4
.L_40:
        /*011c*/ 	.word	index@(.nv.constant0.matmul_kernel)
        /*0120*/ 	.short	0x0210
        /*0122*/ 	.short	0x0050


	//----- nvinfo : EIATTR_SW_WAR
	.align		4
.L_41:
        /*0124*/ 	.byte	0x04, 0x36
        /*0126*/ 	.short	(.L_43 - .L_42)
.L_42:
        /*0128*/ 	.word	0x00000008
.L_43:


//--------------------- .nv.callgraph             --------------------------
	.section	.nv.callgraph,"",@"SHT_CUDA_CALLGRAPH"
	.align	4
	.sectionentsize	8
	.align		4
        /*0000*/ 	.word	0x00000000
	.align		4
        /*0004*/ 	.word	0xffffffff
	.align		4
        /*0008*/ 	.word	0x00000000
	.align		4
        /*000c*/ 	.word	0xfffffffe
	.align		4
        /*0010*/ 	.word	0x00000000
	.align		4
        /*0014*/ 	.word	0xfffffffd
	.align		4
        /*0018*/ 	.word	0x00000000
	.align		4
        /*001c*/ 	.word	0xfffffffc


//--------------------- .text.matmul_kernel       --------------------------
	.section	.text.matmul_kernel,"ax",@progbits
	.align	128
        .global         matmul_kernel
        .type           matmul_kernel,@function
        .size           matmul_kernel,(.L_x_3 - matmul_kernel)
        .other          matmul_kernel,@"STO_CUDA_ENTRY STV_DEFAULT"
matmul_kernel:
.text.matmul_kernel:
[----:B------:R-:W-:Y:S08]  /*0000*/  LDC R1, c[0x0][0x28] ;  /* 0x00000a00ff017b82 */ /* 0x000ff00000000800 */
[----:B------:R-:W0:Y:S01]  /*0010*/  LDC.64 R14, c[0x0][0x228] ;  /* 0x00008a00ff0e7b82 */ /* 0x000e220000000a00 */
[----:B------:R-:W1:Y:S01]  /*0020*/  S2R R5, SR_CTAID.X ;  /* 0x0000000000057919 */ /* 0x000e620000002500 */
[----:B------:R-:W-:Y:S01]  /*0030*/  UMOV UR4, 0x400 ;  /* 0x0000040000047882 */ /* 0x000fe20000000000 */
[----:B------:R-:W-:Y:S01]  /*0040*/  ULDC.64 UR12, c[0x0][0x208] ;  /* 0x00008200000c7ab9 */ /* 0x000fe20000000a00 */
[----:B------:R-:W-:Y:S01]  /*0050*/  CS2R R88, SRZ ;  /* 0x0000000000587805 */ /* 0x000fe2000001ff00 */
[----:B------:R-:W2:Y:S01]  /*0060*/  S2R R160, SR_TID.X ;  /* 0x0000000000a07919 */ /* 0x000ea20000002100 */
[----:B------:R-:W-:-:S02]  /*0070*/  CS2R R90, SRZ ;  /* 0x00000000005a7805 */ /* 0x000fc4000001ff00 */
[----:B------:R-:W-:Y:S01]  /*0080*/  CS2R R92, SRZ ;  /* 0x00000000005c7805 */ /* 0x000fe2000001ff00 */
[----:B------:R-:W3:Y:S01]  /*0090*/  S2UR UR6, SR_CgaCtaId ;  /* 0x00000000000679c3 */ /* 0x000ee20000008800 */
[----:B------:R-:W-:Y:S02]  /*00a0*/  CS2R R94, SRZ ;  /* 0x00000000005e7805 */ /* 0x000fe4000001ff00 */
[----:B------:R-:W-:Y:S02]  /*00b0*/  CS2R R96, SRZ ;  /* 0x0000000000607805 */ /* 0x000fe4000001ff00 */
[----:B------:R-:W-:Y:S02]  /*00c0*/  CS2R R98, SRZ ;  /* 0x0000000000627805 */ /* 0x000fe4000001ff00 */
[----:B------:R-:W-:Y:S02]  /*00d0*/  CS2R R100, SRZ ;  /* 0x0000000000647805 */ /* 0x000fe4000001ff00 */
[----:B------:R-:W-:-:S02]  /*00e0*/  CS2R R102, SRZ ;  /* 0x0000000000667805 */ /* 0x000fc4000001ff00 */
[----:B------:R-:W-:Y:S02]  /*00f0*/  CS2R R104, SRZ ;  /* 0x0000000000687805 */ /* 0x000fe4000001ff00 */
        /* <DEDUP_REMOVED lines=8> */
[----:B------:R-:W-:Y:S01]  /*0180*/  CS2R R122, SRZ ;  /* 0x00000000007a7805 */ /* 0x000fe2000001ff00 */
[----:B0-----:R-:W-:Y:S01]  /*0190*/  VIADD R0, R15, 0x7f ;  /* 0x0000007f0f007836 */ /* 0x001fe20000000000 */
[----:B------:R-:W-:Y:S02]  /*01a0*/  CS2R R124, SRZ ;  /* 0x00000000007c7805 */ /* 0x000fe4000001ff00 */
[----:B------:R-:W-:-:S02]  /*01b0*/  CS2R R126, SRZ ;  /* 0x00000000007e7805 */ /* 0x000fc4000001ff00 */
[----:B------:R-:W-:Y:S02]  /*01c0*/  CS2R R128, SRZ ;  /* 0x0000000000807805 */ /* 0x000fe4000001ff00 */
[----:B------:R-:W-:Y:S02]  /*01d0*/  CS2R R130, SRZ ;  /* 0x0000000000827805 */ /* 0x000fe4000001ff00 */
[----:B------:R-:W-:Y:S02]  /*01e0*/  SHF.R.S32.HI R3, RZ, 0x1f, R0 ;  /* 0x0000001fff037819 */ /* 0x000fe40000011400 */
[----:B------:R-:W-:Y:S02]  /*01f0*/  CS2R R132, SRZ ;  /* 0x0000000000847805 */ /* 0x000fe4000001ff00 */
[----:B------:R-:W-:Y:S01]  /*0200*/  CS2R R134, SRZ ;  /* 0x0000000000867805 */ /* 0x000fe2000001ff00 */
[----:B---3--:R-:W-:Y:S01]  /*0210*/  ULEA UR6, UR6, UR4, 0x18 ;  /* 0x0000000406067291 */ /* 0x008fe2000f8ec03f */
[----:B------:R-:W-:-:S02]  /*0220*/  LEA.HI R3, R3, R0, RZ, 0x7 ;  /* 0x0000000003037211 */ /* 0x000fc400078f38ff */
[----:B------:R-:W-:Y:S02]  /*0230*/  CS2R R136, SRZ ;  /* 0x0000000000887805 */ /* 0x000fe4000001ff00 */
[----:B-1----:R-:W-:Y:S02]  /*0240*/  IABS R8, R5 ;  /* 0x0000000500087213 */ /* 0x002fe40000000000 */
[----:B------:R-:W-:Y:S02]  /*0250*/  CS2R R138, SRZ ;  /* 0x00000000008a7805 */ /* 0x000fe4000001ff00 */
[----:B------:R-:W-:Y:S02]  /*0260*/  SHF.R.S32.HI R3, RZ, 0x7, R3 ;  /* 0x00000007ff037819 */ /* 0x000fe40000011403 */
[----:B------:R-:W-:Y:S02]  /*0270*/  CS2R R140, SRZ ;  /* 0x00000000008c7805 */ /* 0x000fe4000001ff00 */
[----:B--2---:R-:W-:-:S02]  /*0280*/  LOP3.LUT R245, R160, 0x7f, RZ, 0xc0, !PT ;  /* 0x0000007fa0f57812 */ /* 0x004fc400078ec0ff */
[----:B------:R-:W-:Y:S02]  /*0290*/  CS2R R142, SRZ ;  /* 0x00000000008e7805 */ /* 0x000fe4000001ff00 */
[----:B------:R-:W-:Y:S01]  /*02a0*/  CS2R R144, SRZ ;  /* 0x0000000000907805 */ /* 0x000fe2000001ff00 */
[----:B------:R-:W-:Y:S01]  /*02b0*/  IMAD.SHL.U32 R4, R3, 0x4, RZ ;  /* 0x0000000403047824 */ /* 0x000fe200078e00ff */
[----:B------:R-:W-:Y:S02]  /*02c0*/  CS2R R146, SRZ ;  /* 0x0000000000927805 */ /* 0x000fe4000001ff00 */
[----:B------:R-:W-:Y:S02]  /*02d0*/  CS2R R148, SRZ ;  /* 0x0000000000947805 */ /* 0x000fe4000001ff00 */
[----:B------:R-:W-:Y:S02]  /*02e0*/  CS2R R150, SRZ ;  /* 0x0000000000967805 */ /* 0x000fe4000001ff00 */
[----:B------:R-:W-:-:S02]  /*02f0*/  CS2R R24, SRZ ;  /* 0x0000000000187805 */ /* 0x000fc4000001ff00 */
[-C--:B------:R-:W-:Y:S02]  /*0300*/  IABS R7, R4.reuse ;  /* 0x0000000400077213 */ /* 0x080fe40000000000 */
[----:B------:R-:W-:Y:S02]  /*0310*/  CS2R R26, SRZ ;  /* 0x00000000001a7805 */ /* 0x000fe4000001ff00 */
[----:B------:R-:W-:Y:S02]  /*0320*/  IABS R10, R4 ;  /* 0x00000004000a7213 */ /* 0x000fe40000000000 */
[----:B------:R-:W-:Y:S01]  /*0330*/  CS2R R28, SRZ ;  /* 0x00000000001c7805 */ /* 0x000fe2000001ff00 */
[----:B------:R-:W0:Y:S01]  /*0340*/  I2F.RP R0, R7 ;  /* 0x0000000700007306 */ /* 0x000e220000209400 */
        /* <DEDUP_REMOVED lines=13> */
[----:B------:R-:W-:Y:S01]  /*0420*/  CS2R R56, SRZ ;  /* 0x0000000000387805 */ /* 0x000fe2000001ff00 */
[----:B0-----:R-:W0:Y:S01]  /*0430*/  MUFU.RCP R0, R0 ;  /* 0x0000000000007308 */ /* 0x001e220000001000 */
        /* <DEDUP_REMOVED lines=15> */
[----:B------:R-:W-:Y:S01]  /*0530*/  LOP3.LUT R12, R160, 0x60, RZ, 0xc0, !PT ;  /* 0x00000060a00c7812 */ /* 0x000fe200078ec0ff */
[----:B0-----:R-:W-:Y:S02]  /*0540*/  VIADD R2, R0, 0xffffffe ;  /* 0x0ffffffe00027836 */ /* 0x001fe40000000000 */
[----:B------:R-:W-:Y:S02]  /*0550*/  IMAD.MOV R0, RZ, RZ, -R10 ;  /* 0x000000ffff007224 */ /* 0x000fe400078e0a0a */
[----:B------:R0:W1:Y:S02]  /*0560*/  F2I.FTZ.U32.TRUNC.NTZ R3, R2 ;  /* 0x0000000200037305 */ /* 0x000064000021f000 */
[----:B0-----:R-:W-:-:S02]  /*0570*/  IMAD.MOV.U32 R2, RZ, RZ, RZ ;  /* 0x000000ffff027224 */ /* 0x001fc400078e00ff */
[----:B-1----:R-:W-:-:S04]  /*0580*/  IMAD.MOV R6, RZ, RZ, -R3 ;  /* 0x000000ffff067224 */ /* 0x002fc800078e0a03 */
[----:B------:R-:W-:Y:S02]  /*0590*/  IMAD R9, R6, R7, RZ ;  /* 0x0000000706097224 */ /* 0x000fe400078e02ff */
[----:B------:R-:W-:Y:S02]  /*05a0*/  IMAD.MOV.U32 R6, RZ, RZ, R8 ;  /* 0x000000ffff067224 */ /* 0x000fe400078e0008 */
[----:B------:R-:W-:-:S06]  /*05b0*/  IMAD.HI.U32 R3, R3, R9, R2 ;  /* 0x0000000903037227 */ /* 0x000fcc00078e0002 */
[----:B------:R-:W-:-:S04]  /*05c0*/  IMAD.HI.U32 R3, R3, R6, RZ ;  /* 0x0000000603037227 */ /* 0x000fc800078e00ff */
[----:B------:R-:W-:-:S05]  /*05d0*/  IMAD R0, R3, R0, R6 ;  /* 0x0000000003007224 */ /* 0x000fca00078e0206 */
[----:B------:R-:W-:-:S13]  /*05e0*/  ISETP.GT.U32.AND P1, PT, R7, R0, PT ;  /* 0x000000000700720c */ /* 0x000fda0003f24070 */
[----:B------:R-:W-:Y:S02]  /*05f0*/  @!P1 IMAD.IADD R0, R0, 0x1, -R7 ;  /* 0x0000000100009824 */ /* 0x000fe400078e0a07 */
[----:B------:R-:W-:Y:S01]  /*0600*/  @!P1 VIADD R3, R3, 0x1 ;  /* 0x0000000103039836 */ /* 0x000fe20000000000 */
[----:B------:R-:W-:Y:S02]  /*0610*/  ISETP.NE.AND P1, PT, R4, RZ, PT ;  /* 0x000000ff0400720c */ /* 0x000fe40003f25270 */
[----:B------:R-:W-:Y:S02]  /*0620*/  ISETP.GE.U32.AND P0, PT, R0, R7, PT ;  /* 0x000000070000720c */ /* 0x000fe40003f06070 */
[----:B------:R-:W-:-:S04]  /*0630*/  LOP3.LUT R0, R5, R4, RZ, 0x3c, !PT ;  /* 0x0000000405007212 */ /* 0x000fc800078e3cff */
[----:B------:R-:W-:Y:S01]  /*0640*/  ISETP.GE.AND P2, PT, R0, RZ, PT ;  /* 0x000000ff0000720c */ /* 0x000fe20003f46270 */
[----:B------:R-:W-:-:S06]  /*0650*/  VIADD R0, R14, 0x7f ;  /* 0x0000007f0e007836 */ /* 0x000fcc0000000000 */
[----:B------:R-:W-:-:S04]  /*0660*/  @P0 VIADD R3, R3, 0x1 ;  /* 0x0000000103030836 */ /* 0x000fc80000000000 */
[----:B------:R-:W-:Y:S01]  /*0670*/  IMAD.MOV.U32 R2, RZ, RZ, R3 ;  /* 0x000000ffff027224 */ /* 0x000fe200078e0003 */
[----:B------:R-:W-:-:S03]  /*0680*/  SHF.R.S32.HI R3, RZ, 0x1f, R0 ;  /* 0x0000001fff037819 */ /* 0x000fc60000011400 */
[----:B------:R-:W-:Y:S01]  /*0690*/  @!P2 IMAD.MOV R2, RZ, RZ, -R2 ;  /* 0x000000ffff02a224 */ /* 0x000fe200078e0a02 */
[----:B------:R-:W-:Y:S02]  /*06a0*/  @!P1 LOP3.LUT R2, RZ, R4, RZ, 0x33, !PT ;  /* 0x00000004ff029212 */ /* 0x000fe400078e33ff */
[----:B------:R-:W-:-:S03]  /*06b0*/  LEA.HI R3, R3, R0, RZ, 0x7 ;  /* 0x0000000003037211 */ /* 0x000fc600078f38ff */
[----:B------:R-:W-:Y:S02]  /*06c0*/  IMAD.SHL.U32 R6, R2, 0x4, RZ ;  /* 0x0000000402067824 */ /* 0x000fe400078e00ff */
[----:B------:R-:W-:-:S03]  /*06d0*/  IMAD.MOV R2, RZ, RZ, -R2 ;  /* 0x000000ffff027224 */ /* 0x000fc600078e0a02 */
[----:B------:R-:W-:Y:S01]  /*06e0*/  LEA.HI.SX32 R3, R3, -R6, 0x19 ;  /* 0x8000000603037211 */ /* 0x000fe200078fcaff */
[----:B------:R-:W-:-:S03]  /*06f0*/  IMAD R4, R4, R2, R5 ;  /* 0x0000000204047224 */ /* 0x000fc600078e0205 */
[----:B------:R-:W-:Y:S02]  /*0700*/  VIMNMX R11, R3, 0x4, PT ;  /* 0x00000004030b7848 */ /* 0x000fe40003fe0100 */
[----:B------:R-:W-:Y:S02]  /*0710*/  IABS R9, R4 ;  /* 0x0000000400097213 */ /* 0x000fe40000000000 */
[----:B------:R-:W-:-:S04]  /*0720*/  IABS R7, R11 ;  /* 0x0000000b00077213 */ /* 0x000fc80000000000 */
[----:B------:R-:W0:Y:S08]  /*0730*/  I2F.RP R0, R7 ;  /* 0x0000000700007306 */ /* 0x000e300000209400 */
[----:B0-----:R-:W0:Y:S02]  /*0740*/  MUFU.RCP R0, R0 ;  /* 0x0000000000007308 */ /* 0x001e240000001000 */
[----:B0-----:R-:W-:-:S06]  /*0750*/  VIADD R3, R0, 0xffffffe ;  /* 0x0ffffffe00037836 */ /* 0x001fcc0000000000 */
[----:B------:R-:W0:Y:S02]  /*0760*/  F2I.FTZ.U32.TRUNC.NTZ R3, R3 ;  /* 0x0000000300037305 */ /* 0x000e24000021f000 */
[----:B0-----:R-:W-:-:S04]  /*0770*/  IMAD.MOV R8, RZ, RZ, -R3 ;  /* 0x000000ffff087224 */ /* 0x001fc800078e0a03 */
[----:B------:R-:W-:Y:S01]  /*0780*/  IMAD.MOV.U32 R2, RZ, RZ, R8 ;  /* 0x000000ffff027224 */ /* 0x000fe200078e0008 */
[----:B------:R-:W-:-:S03]  /*0790*/  IABS R8, R11 ;  /* 0x0000000b00087213 */ /* 0x000fc60000000000 */
[----:B------:R-:W-:Y:S02]  /*07a0*/  IMAD R5, R2, R7, RZ ;  /* 0x0000000702057224 */ /* 0x000fe400078e02ff */
[----:B------:R-:W-:Y:S02]  /*07b0*/  IMAD.MOV.U32 R2, RZ, RZ, RZ ;  /* 0x000000ffff027224 */ /* 0x000fe400078e00ff */
[----:B------:R-:W-:Y:S02]  /*07c0*/  IMAD.MOV R0, RZ, RZ, -R8 ;  /* 0x000000ffff007224 */ /* 0x000fe400078e0a08 */
[----:B------:R-:W-:Y:S02]  /*07d0*/  IMAD.HI.U32 R2, R3, R5, R2 ;  /* 0x0000000503027227 */ /* 0x000fe400078e0002 */
[----:B------:R-:W0:Y:S04]  /*07e0*/  LDC R5, c[0x0][0x230] ;  /* 0x00008c00ff057b82 */ /* 0x000e280000000800 */
[----:B------:R-:W-:-:S04]  /*07f0*/  IMAD.HI.U32 R2, R2, R9, RZ ;  /* 0x0000000902027227 */ /* 0x000fc800078e00ff */
[----:B------:R-:W-:-:S05]  /*0800*/  IMAD R0, R2, R0, R9 ;  /* 0x0000000002007224 */ /* 0x000fca00078e0209 */
[----:B------:R-:W-:Y:S01]  /*0810*/  ISETP.GT.U32.AND P1, PT, R7, R0, PT ;  /* 0x000000000700720c */ /* 0x000fe20003f24070 */
[----:B0-----:R-:W-:-:S12]  /*0820*/  VIADD R5, R5, 0x1f ;  /* 0x0000001f05057836 */ /* 0x001fd80000000000 */
[----:B------:R-:W-:Y:S02]  /*0830*/  @!P1 IMAD.IADD R0, R0, 0x1, -R7 ;  /* 0x0000000100009824 */ /* 0x000fe400078e0a07 */
[----:B------:R-:W-:Y:S01]  /*0840*/  @!P1 VIADD R2, R2, 0x1 ;  /* 0x0000000102029836 */ /* 0x000fe20000000000 */
[----:B------:R-:W-:Y:S02]  /*0850*/  ISETP.NE.AND P1, PT, R11, RZ, PT ;  /* 0x000000ff0b00720c */ /* 0x000fe40003f25270 */
[----:B------:R-:W-:Y:S02]  /*0860*/  ISETP.GE.U32.AND P0, PT, R0, R7, PT ;  /* 0x000000070000720c */ /* 0x000fe40003f06070 */
[----:B------:R-:W-:-:S04]  /*0870*/  LOP3.LUT R0, R4, R11, RZ, 0x3c, !PT ;  /* 0x0000000b04007212 */ /* 0x000fc800078e3cff */
[----:B------:R-:W-:-:S07]  /*0880*/  ISETP.GE.AND P2, PT, R0, RZ, PT ;  /* 0x000000ff0000720c */ /* 0x000fce0003f46270 */
[----:B------:R-:W-:Y:S01]  /*0890*/  @P0 VIADD R2, R2, 0x1 ;  /* 0x0000000102020836 */ /* 0x000fe20000000000 */
[----:B------:R-:W-:-:S05]  /*08a0*/  ISETP.GE.AND P0, PT, R5, 0x20, PT ;  /* 0x000000200500780c */ /* 0x000fca0003f06270 */
[----:B------:R-:W-:Y:S01]  /*08b0*/  @!P2 IMAD.MOV R2, RZ, RZ, -R2 ;  /* 0x000000ffff02a224 */ /* 0x000fe200078e0a02 */
[----:B------:R-:W-:-:S05]  /*08c0*/  @!P1 LOP3.LUT R2, RZ, R11, RZ, 0x33, !PT ;  /* 0x0000000bff029212 */ /* 0x000fca00078e33ff */
[----:B------:R-:W-:Y:S02]  /*08d0*/  IMAD.MOV R0, RZ, RZ, -R2 ;  /* 0x000000ffff007224 */ /* 0x000fe400078e0a02 */
[----:B------:R-:W-:Y:S02]  /*08e0*/  IMAD.SHL.U32 R181, R2, 0x80, RZ ;  /* 0x0000008002b57824 */ /* 0x000fe400078e00ff */
[----:B------:R-:W-:-:S04]  /*08f0*/  IMAD R0, R11, R0, R4 ;  /* 0x000000000b007224 */ /* 0x000fc800078e0204 */
[----:B------:R-:W-:-:S04]  /*0900*/  IMAD.IADD R0, R6, 0x1, R0 ;  /* 0x0000000106007824 */ /* 0x000fc800078e0200 */
[----:B------:R-:W-:Y:S01]  /*0910*/  IMAD R247, R0, 0x80, R245 ;  /* 0x0000008000f77824 */ /* 0x000fe200078e02f5 */
[----:B------:R-:W-:Y:S06]  /*0920*/  @!P0 BRA `(.L_x_0) ;  /* 0x0000004800a08947 */ /* 0x000fec0003800000 */
[----:B------:R-:W-:Y:S01]  /*0930*/  IABS R13, R14 ;  /* 0x0000000e000d7213 */ /* 0x000fe20000000000 */
[----:B------:R-:W-:Y:S01]  /*0940*/  ULDC UR4, c[0x0][0x240] ;  /* 0x0000900000047ab9 */ /* 0x000fe20000000800 */
[----:B------:R-:W-:Y:S01]  /*0950*/  IABS R2, R15 ;  /* 0x0000000f00027213 */ /* 0x000fe20000000000 */
[----:B------:R-:W-:Y:S01]  /*0960*/  ULDC.64 UR10, c[0x0][0x218] ;  /* 0x00008600000a7ab9 */ /* 0x000fe20000000a00 */
[----:B------:R-:W0:Y:S01]  /*0970*/  I2F.RP R3, R13 ;  /* 0x0000000d00037306 */ /* 0x000e220000209400 */
[----:B------:R-:W-:Y:S01]  /*0980*/  IABS R10, R247 ;  /* 0x000000f7000a7213 */ /* 0x000fe20000000000 */
[----:B------:R-:W-:Y:S01]  /*0990*/  IMAD.SHL.U32 R244, R160, 0x20, RZ ;  /* 0x00000020a0f47824 */ /* 0x000fe200078e00ff */
[----:B------:R-:W-:Y:S01]  /*09a0*/  LEA.HI R16, R12, R181, RZ, 0x1b ;  /* 0x000000b50c107211 */ /* 0x000fe200078fd8ff */
[----:B------:R-:W-:Y:S01]  /*09b0*/  ULDC UR5, c[0x0][0x234] ;  /* 0x00008d0000057ab9 */ /* 0x000fe20000000800 */
[----:B------:R-:W-:Y:S01]  /*09c0*/  ISETP.GE.AND P1, PT, R247, RZ, PT ;  /* 0x000000fff700720c */ /* 0x000fe20003f26270 */
[----:B------:R-:W-:Y:S01]  /*09d0*/  ULDC UR7, c[0x0][0x23c] ;  /* 0x00008f0000077ab9 */ /* 0x000fe20000000800 */
[----:B------:R-:W-:Y:S01]  /*09e0*/  IABS R69, R16 ;  /* 0x0000001000457213 */ /* 0x000fe20000000000 */
[----:B------:R-:W1:Y:S01]  /*09f0*/  I2F.RP R0, R2 ;  /* 0x0000000200007306 */ /* 0x000e620000209400 */
[C---:B------:R-:W-:Y:S01]  /*0a00*/  VIADD R12, R16.reuse, 0x78 ;  /* 0x00000078100c7836 */ /* 0x040fe20000000000 */
[----:B------:R-:W-:Y:S01]  /*0a10*/  ULDC.64 UR8, c[0x0][0x210] ;  /* 0x0000840000087ab9 */ /* 0x000fe20000000a00 */
[C---:B------:R-:W-:Y:S01]  /*0a20*/  VIADD R17, R16.reuse, 0x74 ;  /* 0x0000007410117836 */ /* 0x040fe20000000000 */
[----:B------:R-:W-:Y:S01]  /*0a30*/  USHF.L.U32 UR14, UR7, 0x5, URZ ;  /* 0x00000005070e7899 */ /* 0x000fe2000800063f */
[C---:B------:R-:W-:Y:S01]  /*0a40*/  VIADD R18, R16.reuse, 0x6c ;  /* 0x0000006c10127836 */ /* 0x040fe20000000000 */
[----:B------:R-:W-:Y:S01]  /*0a50*/  ULDC UR15, c[0x0][0x230] ;  /* 0x00008c00000f7ab9 */ /* 0x000fe20000000800 */
[C---:B------:R-:W-:Y:S01]  /*0a60*/  VIADD R22, R16.reuse, 0x44 ;  /* 0x0000004410167836 */ /* 0x040fe20000000000 */
[----:B0-----:R-:W0:Y:S01]  /*0a70*/  MUFU.RCP R3, R3 ;  /* 0x0000000300037308 */ /* 0x001e220000001000 */
[----:B------:R-:W-:Y:S01]  /*0a80*/  ISETP.GE.AND P6, PT, R17, RZ, PT ;  /* 0x000000ff1100720c */ /* 0x000fe20003fc6270 */
[C---:B------:R-:W-:Y:S01]  /*0a90*/  VIADD R20, R16.reuse, 0x48 ;  /* 0x0000004810147836 */ /* 0x040fe20000000000 */
[----:B------:R-:W-:Y:S01]  /*0aa0*/  LOP3.LUT R243, R245, 0x10, RZ, 0x3c, !PT ;  /* 0x00000010f5f37812 */ /* 0x000fe200078e3cff */
[C---:B------:R-:W-:Y:S01]  /*0ab0*/  VIADD R24, R16.reuse, 0x18 ;  /* 0x0000001810187836 */ /* 0x040fe20000000000 */
[----:B------:R-:W-:Y:S01]  /*0ac0*/  IABS R35, R22 ;  /* 0x0000001600237213 */ /* 0x000fe20000000000 */
[C---:B------:R-:W-:Y:S01]  /*0ad0*/  VIADD R26, R16.reuse, 0x14 ;  /* 0x00000014101a7836 */ /* 0x040fe20000000000 */
[----:B------:R-:W-:Y:S01]  /*0ae0*/  IABS R33, R20 ;  /* 0x0000001400217213 */ /* 0x000fe20000000000 */
[----:B-1----:R-:W1:Y:S01]  /*0af0*/  MUFU.RCP R0, R0 ;  /* 0x0000000000007308 */ /* 0x002e620000001000 */
[----:B------:R-:W-:Y:S01]  /*0b00*/  IABS R57, R24 ;  /* 0x0000001800397213 */ /* 0x000fe20000000000 */
[C---:B------:R-:W-:Y:S01]  /*0b10*/  VIADD R28, R16.reuse, 0x10 ;  /* 0x00000010101c7836 */ /* 0x040fe20000000000 */
[----:B------:R-:W-:Y:S01]  /*0b20*/  IABS R59, R26 ;  /* 0x0000001a003b7213 */ /* 0x000fe20000000000 */
[C---:B------:R-:W-:Y:S01]  /*0b30*/  VIADD R30, R16.reuse, 0xc ;  /* 0x0000000c101e7836 */ /* 0x040fe20000000000 */
[----:B------:R-:W-:Y:S01]  /*0b40*/  CS2R R88, SRZ ;  /* 0x0000000000587805 */ /* 0x000fe2000001ff00 */
[C---:B------:R-:W-:Y:S01]  /*0b50*/  VIADD R32, R16.reuse, 0x8 ;  /* 0x0000000810207836 */ /* 0x040fe20000000000 */
[----:B------:R-:W-:Y:S01]  /*0b60*/  IABS R61, R28 ;  /* 0x0000001c003d7213 */ /* 0x000fe20000000000 */
[----:B------:R-:W-:Y:S01]  /*0b70*/  VIADD R34, R16, 0x4 ;  /* 0x0000000410227836 */ /* 0x000fe20000000000 */
[----:B------:R-:W-:Y:S01]  /*0b80*/  IABS R63, R30 ;  /* 0x0000001e003f7213 */ /* 0x000fe20000000000 */
[----:B0-----:R-:W-:Y:S01]  /*0b90*/  VIADD R8, R3, 0xffffffe ;  /* 0x0ffffffe03087836 */ /* 0x001fe20000000000 */
[----:B------:R-:W-:-:S02]  /*0ba0*/  IABS R65, R32 ;  /* 0x0000002000417213 */ /* 0x000fc40000000000 */
[----:B------:R-:W-:Y:S02]  /*0bb0*/  CS2R R90, SRZ ;  /* 0x00000000005a7805 */ /* 0x000fe4000001ff00 */
[----:B------:R-:W-:Y:S01]  /*0bc0*/  IABS R67, R34 ;  /* 0x0000002200437213 */ /* 0x000fe20000000000 */
[----:B------:R0:W2:Y:S01]  /*0bd0*/  F2I.FTZ.U32.TRUNC.NTZ R9, R8 ;  /* 0x0000000800097305 */ /* 0x0000a2000021f000 */
[----:B------:R-:W-:Y:S02]  /*0be0*/  CS2R R92, SRZ ;  /* 0x00000000005c7805 */ /* 0x000fe4000001ff00 */
[----:B------:R-:W-:Y:S01]  /*0bf0*/  CS2R R94, SRZ ;  /* 0x00000000005e7805 */ /* 0x000fe2000001ff00 */
[----:B-1----:R-:W-:Y:S01]  /*0c00*/  VIADD R6, R0, 0xffffffe ;  /* 0x0ffffffe00067836 */ /* 0x002fe20000000000 */
[----:B------:R-:W-:Y:S02]  /*0c10*/  CS2R R96, SRZ ;  /* 0x0000000000607805 */ /* 0x000fe4000001ff00 */
[----:B------:R-:W-:-:S02]  /*0c20*/  CS2R R98, SRZ ;  /* 0x0000000000627805 */ /* 0x000fc4000001ff00 */
[----:B------:R-:W-:Y:S02]  /*0c30*/  CS2R R100, SRZ ;  /* 0x0000000000647805 */ /* 0x000fe4000001ff00 */
[----:B------:R-:W-:Y:S01]  /*0c40*/  CS2R R102, SRZ ;  /* 0x0000000000667805 */ /* 0x000fe2000001ff00 */
[----:B------:R1:W3:Y:S01]  /*0c50*/  F2I.FTZ.U32.TRUNC.NTZ R7, R6 ;  /* 0x0000000600077305 */ /* 0x0002e2000021f000 */
[----:B0-----:R-:W-:Y:S01]  /*0c60*/  IMAD.MOV.U32 R8, RZ, RZ, RZ ;  /* 0x000000ffff087224 */ /* 0x001fe200078e00ff */
[----:B------:R-:W-:Y:S02]  /*0c70*/  CS2R R104, SRZ ;  /* 0x0000000000687805 */ /* 0x000fe4000001ff00 */
[----:B------:R-:W-:Y:S02]  /*0c80*/  CS2R R106, SRZ ;  /* 0x00000000006a7805 */ /* 0x000fe4000001ff00 */
[----:B------:R-:W-:Y:S02]  /*0c90*/  CS2R R108, SRZ ;  /* 0x00000000006c7805 */ /* 0x000fe4000001ff00 */
[----:B------:R-:W-:-:S02]  /*0ca0*/  CS2R R110, SRZ ;  /* 0x00000000006e7805 */ /* 0x000fc4000001ff00 */
[----:B------:R-:W-:Y:S01]  /*0cb0*/  CS2R R112, SRZ ;  /* 0x0000000000707805 */ /* 0x000fe2000001ff00 */
[--C-:B--2---:R-:W-:Y:S01]  /*0cc0*/  IMAD.MOV R4, RZ, RZ, -R9.reuse ;  /* 0x000000ffff047224 */ /* 0x104fe200078e0a09 */
[----:B------:R-:W-:Y:S01]  /*0cd0*/  CS2R R114, SRZ ;  /* 0x0000000000727805 */ /* 0x000fe2000001ff00 */
[----:B-1----:R-:W-:Y:S01]  /*0ce0*/  IMAD.MOV.U32 R6, RZ, RZ, RZ ;  /* 0x000000ffff067224 */ /* 0x002fe200078e00ff */
[----:B------:R-:W-:Y:S01]  /*0cf0*/  CS2R R116, SRZ ;  /* 0x0000000000747805 */ /* 0x000fe2000001ff00 */
[----:B------:R-:W-:Y:S01]  /*0d00*/  IMAD R11, R4, R13, RZ ;  /* 0x0000000d040b7224 */ /* 0x000fe200078e02ff */
[----:B------:R-:W-:Y:S01]  /*0d10*/  CS2R R118, SRZ ;  /* 0x0000000000767805 */ /* 0x000fe2000001ff00 */
[----:B------:R-:W-:Y:S01]  /*0d20*/  IMAD.MOV.U32 R4, RZ, RZ, R10 ;  /* 0x000000ffff047224 */ /* 0x000fe200078e000a */
[----:B------:R-:W-:Y:S01]  /*0d30*/  CS2R R120, SRZ ;  /* 0x0000000000787805 */ /* 0x000fe2000001ff00 */
[----:B------:R-:W-:Y:S01]  /*0d40*/  IMAD.HI.U32 R9, R9, R11, R8 ;  /* 0x0000000b09097227 */ /* 0x000fe200078e0008 */
[----:B------:R-:W-:-:S02]  /*0d50*/  IABS R11, R17 ;  /* 0x00000011000b7213 */ /* 0x000fc40000000000 */
[----:B------:R-:W-:Y:S02]  /*0d60*/  CS2R R122, SRZ ;  /* 0x00000000007a7805 */ /* 0x000fe4000001ff00 */
[----:B------:R-:W-:Y:S01]  /*0d70*/  CS2R R124, SRZ ;  /* 0x00000000007c7805 */ /* 0x000fe2000001ff00 */
[----:B---3--:R-:W-:Y:S01]  /*0d80*/  IMAD.MOV R3, RZ, RZ, -R7 ;  /* 0x000000ffff037224 */ /* 0x008fe200078e0a07 */
[----:B------:R-:W-:Y:S01]  /*0d90*/  CS2R R126, SRZ ;  /* 0x00000000007e7805 */ /* 0x000fe2000001ff00 */
[----:B------:R-:W-:Y:S01]  /*0da0*/  IMAD.HI.U32 R9, R9, R4, RZ ;  /* 0x0000000409097227 */ /* 0x000fe200078e00ff */
[----:B------:R-:W-:Y:S02]  /*0db0*/  CS2R R128, SRZ ;  /* 0x0000000000807805 */ /* 0x000fe4000001ff00 */
[----:B------:R-:W-:Y:S02]  /*0dc0*/  CS2R R130, SRZ ;  /* 0x0000000000827805 */ /* 0x000fe4000001ff00 */
[----:B------:R-:W-:Y:S01]  /*0dd0*/  CS2R R132, SRZ ;  /* 0x0000000000847805 */ /* 0x000fe2000001ff00 */
[----:B------:R-:W-:Y:S01]  /*0de0*/  IMAD.MOV R9, RZ, RZ, -R9 ;  /* 0x000000ffff097224 */ /* 0x000fe200078e0a09 */
[----:B------:R-:W-:Y:S01]  /*0df0*/  CS2R R134, SRZ ;  /* 0x0000000000867805 */ /* 0x000fe2000001ff00 */
[----:B------:R-:W-:Y:S01]  /*0e00*/  VIADD R10, R16, 0x7c ;  /* 0x0000007c100a7836 */ /* 0x000fe20000000000 */
[----:B------:R-:W-:Y:S01]  /*0e10*/  CS2R R136, SRZ ;  /* 0x0000000000887805 */ /* 0x000fe2000001ff00 */
[----:B------:R-:W-:Y:S01]  /*0e20*/  IMAD R8, R13, R9, R4 ;  /* 0x000000090d087224 */ /* 0x000fe200078e0204 */
[----:B------:R-:W-:Y:S01]  /*0e30*/  IABS R9, R12 ;  /* 0x0000000c00097213 */ /* 0x000fe20000000000 */
[----:B------:R-:W-:Y:S01]  /*0e40*/  IMAD R3, R3, R2, RZ ;  /* 0x0000000203037224 */ /* 0x000fe200078e02ff */
[----:B------:R-:W-:-:S02]  /*0e50*/  IABS R0, R10 ;  /* 0x0000000a00007213 */ /* 0x000fc40000000000 */
[----:B------:R-:W-:Y:S02]  /*0e60*/  CS2R R138, SRZ ;  /* 0x00000000008a7805 */ /* 0x000fe4000001ff00 */
[----:B------:R-:W-:Y:S01]  /*0e70*/  ISETP.GT.U32.AND P0, PT, R13, R8, PT ;  /* 0x000000080d00720c */ /* 0x000fe20003f04070 */
[----:B------:R-:W-:Y:S01]  /*0e80*/  IMAD.HI.U32 R6, R7, R3, R6 ;  /* 0x0000000307067227 */ /* 0x000fe200078e0006 */
[----:B------:R-:W-:Y:S02]  /*0e90*/  ISETP.GE.AND P4, PT, R10, RZ, PT ;  /* 0x000000ff0a00720c */ /* 0x000fe40003f86270 */
[----:B------:R-:W-:Y:S02]  /*0ea0*/  CS2R R140, SRZ ;  /* 0x00000000008c7805 */ /* 0x000fe4000001ff00 */
[----:B------:R-:W-:Y:S01]  /*0eb0*/  CS2R R142, SRZ ;  /* 0x00000000008e7805 */ /* 0x000fe2000001ff00 */
[----:B------:R-:W-:Y:S01]  /*0ec0*/  IMAD.MOV.U32 R3, RZ, RZ, R0 ;  /* 0x000000ffff037224 */ /* 0x000fe200078e0000 */
[----:B------:R-:W-:Y:S01]  /*0ed0*/  CS2R R144, SRZ ;  /* 0x0000000000907805 */ /* 0x000fe2000001ff00 */
[----:B------:R-:W-:Y:S01]  /*0ee0*/  IMAD.HI.U32 R4, R6, R11, RZ ;  /* 0x0000000b06047227 */ /* 0x000fe200078e00ff */
[----:B------:R-:W-:-:S02]  /*0ef0*/  CS2R R146, SRZ ;  /* 0x0000000000927805 */ /* 0x000fc4000001ff00 */
[----:B------:R-:W-:Y:S02]  /*0f00*/  CS2R R148, SRZ ;  /* 0x0000000000947805 */ /* 0x000fe4000001ff00 */
[----:B------:R-:W-:Y:S01]  /*0f10*/  CS2R R150, SRZ ;  /* 0x0000000000967805 */ /* 0x000fe2000001ff00 */
[----:B------:R-:W-:Y:S01]  /*0f20*/  IMAD.HI.U32 R0, R6, R3, RZ ;  /* 0x0000000306007227 */ /* 0x000fe200078e00ff */
[----:B------:R-:W-:Y:S02]  /*0f30*/  CS2R R72, SRZ ;  /* 0x0000000000487805 */ /* 0x000fe4000001ff00 */
[----:B------:R-:W-:Y:S02]  /*0f40*/  CS2R R74, SRZ ;  /* 0x00000000004a7805 */ /* 0x000fe4000001ff00 */
[----:B------:R-:W-:Y:S01]  /*0f50*/  CS2R R76, SRZ ;  /* 0x00000000004c7805 */ /* 0x000fe2000001ff00 */
[----:B------:R-:W-:Y:S01]  /*0f60*/  @!P0 IMAD.IADD R8, R8, 0x1, -R13 ;  /* 0x0000000108088824 */ /* 0x000fe200078e0a0d */
[----:B------:R-:W-:Y:S01]  /*0f70*/  ISETP.NE.AND P0, PT, R14, RZ, PT ;  /* 0x000000ff0e00720c */ /* 0x000fe20003f05270 */
[----:B------:R-:W-:Y:S01]  /*0f80*/  IMAD.MOV R7, RZ, RZ, -R0 ;  /* 0x000000ffff077224 */ /* 0x000fe200078e0a00 */
[----:B------:R-:W-:Y:S01]  /*0f90*/  CS2R R78, SRZ ;  /* 0x00000000004e7805 */ /* 0x000fe2000001ff00 */
[----:B------:R-:W-:Y:S01]  /*0fa0*/  IMAD.HI.U32 R0, R6, R9, RZ ;  /* 0x0000000906007227 */ /* 0x000fe200078e00ff */
[----:B------:R-:W-:-:S02]  /*0fb0*/  ISETP.GT.U32.AND P3, PT, R13, R8, PT ;  /* 0x000000080d00720c */ /* 0x000fc40003f64070 */
[----:B------:R-:W-:Y:S02]  /*0fc0*/  CS2R R80, SRZ ;  /* 0x0000000000507805 */ /* 0x000fe4000001ff00 */
[----:B------:R-:W-:Y:S01]  /*0fd0*/  CS2R R82, SRZ ;  /* 0x0000000000527805 */ /* 0x000fe2000001ff00 */
[----:B------:R-:W-:Y:S01]  /*0fe0*/  IMAD.MOV R0, RZ, RZ, -R0 ;  /* 0x000000ffff007224 */ /* 0x000fe200078e0a00 */
[----:B------:R-:W-:Y:S01]  /*0ff0*/  CS2R R84, SRZ ;  /* 0x0000000000547805 */ /* 0x000fe2000001ff00 */
[C---:B------:R-:W-:Y:S01]  /*1000*/  IMAD R3, R2.reuse, R7, R3 ;  /* 0x0000000702037224 */ /* 0x040fe200078e0203 */
[----:B------:R-:W-:Y:S01]  /*1010*/  CS2R R86, SRZ ;  /* 0x0000000000567805 */ /* 0x000fe2000001ff00 */
[C---:B------:R-:W-:Y:S01]  /*1020*/  IMAD R7, R2.reuse, R0, R9 ;  /* 0x0000000002077224 */ /* 0x040fe200078e0209 */
[----:B------:R-:W-:Y:S01]  /*1030*/  IABS R0, R18 ;  /* 0x0000001200007213 */ /* 0x000fe20000000000 */
[----:B------:R-:W-:Y:S01]  /*1040*/  IMAD.MOV R4, RZ, RZ, -R4 ;  /* 0x000000ffff047224 */ /* 0x000fe200078e0a04 */
[----:B------:R-:W-:Y:S01]  /*1050*/  ISETP.GT.U32.AND P2, PT, R2, R3, PT ;  /* 0x000000030200720c */ /* 0x000fe20003f44070 */
[----:B------:R-:W-:Y:S01]  /*1060*/  VIADD R10, R16, 0x70 ;  /* 0x00000070100a7836 */ /* 0x000fe20000000000 */
[----:B------:R-:W-:Y:S01]  /*1070*/  ISETP.GT.U32.AND P5, PT, R2, R7, PT ;  /* 0x000000070200720c */ /* 0x000fe20003fa4070 */
[----:B------:R-:W-:Y:S01]  /*1080*/  @!P3 IMAD.IADD R8, R8, 0x1, -R13 ;  /* 0x000000010808b824 */ /* 0x000fe200078e0a0d */
[----:B------:R-:W-:Y:S01]  /*1090*/  ISETP.GE.AND P3, PT, R12, RZ, PT ;  /* 0x000000ff0c00720c */ /* 0x000fe20003f66270 */
[----:B------:R-:W-:Y:S01]  /*10a0*/  IMAD.MOV.U32 R13, RZ, RZ, R0 ;  /* 0x000000ffff0d7224 */ /* 0x000fe200078e0000 */
[----:B------:R-:W-:Y:S01]  /*10b0*/  UMOV UR19, 0xc0000010 ;  /* 0xc000001000137882 */ /* 0x000fe20000000000 */
[----:B------:R-:W-:Y:S01]  /*10c0*/  IMAD R9, R2, R4, R11 ;  /* 0x0000000402097224 */ /* 0x000fe200078e020b */
[----:B------:R-:W-:Y:S01]  /*10d0*/  IABS R11, R10 ;  /* 0x0000000a000b7213 */ /* 0x000fe20000000000 */
[----:B------:R-:W-:-:S02]  /*10e0*/  IMAD.MOV.U32 R0, RZ, RZ, R8 ;  /* 0x000000ffff007224 */ /* 0x000fc400078e0008 */
[----:B------:R-:W-:-:S04]  /*10f0*/  IMAD.HI.U32 R8, R6, R13, RZ ;  /* 0x0000000d06087227 */ /* 0x000fc800078e00ff */
[----:B------:R-:W-:Y:S01]  /*1100*/  @!P1 IMAD.MOV R0, RZ, RZ, -R0 ;  /* 0x000000ffff009224 */ /* 0x000fe200078e0a00 */
[----:B------:R-:W-:Y:S01]  /*1110*/  ISETP.GT.U32.AND P1, PT, R2, R9, PT ;  /* 0x000000090200720c */ /* 0x000fe20003f24070 */
[----:B------:R-:W-:Y:S01]  /*1120*/  @!P5 IMAD.IADD R7, R7, 0x1, -R2 ;  /* 0x000000010707d824 */ /* 0x000fe200078e0a02 */
[----:B------:R-:W-:Y:S01]  /*1130*/  @!P0 LOP3.LUT R0, RZ, R14, RZ, 0x33, !PT ;  /* 0x0000000eff008212 */ /* 0x000fe200078e33ff */
[----:B------:R-:W-:Y:S01]  /*1140*/  IMAD.HI.U32 R4, R6, R11, RZ ;  /* 0x0000000b06047227 */ /* 0x000fe200078e00ff */
[----:B------:R-:W-:Y:S02]  /*1150*/  ISETP.GE.AND P5, PT, R10, RZ, PT ;  /* 0x000000ff0a00720c */ /* 0x000fe40003fa6270 */
[----:B------:R-:W-:Y:S01]  /*1160*/  ISETP.GT.U32.AND P0, PT, R2, R7, PT ;  /* 0x000000070200720c */ /* 0x000fe20003f04070 */
[----:B------:R-:W-:Y:S02]  /*1170*/  IMAD.MOV R4, RZ, RZ, -R4 ;  /* 0x000000ffff047224 */ /* 0x000fe400078e0a04 */
[----:B------:R-:W-:-:S02]  /*1180*/  @!P2 IMAD.IADD R3, R3, 0x1, -R2 ;  /* 0x000000010303a824 */ /* 0x000fc400078e0a02 */
[C---:B------:R-:W-:Y:S02]  /*1190*/  IMAD R11, R2.reuse, R4, R11 ;  /* 0x00000004020b7224 */ /* 0x040fe400078e020b */
[----:B------:R-:W-:Y:S01]  /*11a0*/  @!P1 IMAD.IADD R9, R9, 0x1, -R2 ;  /* 0x0000000109099824 */ /* 0x000fe200078e0a02 */
[----:B------:R-:W-:Y:S01]  /*11b0*/  ISETP.GT.U32.AND P2, PT, R2, R3, PT ;  /* 0x000000030200720c */ /* 0x000fe20003f44070 */
[----:B------:R-:W-:Y:S02]  /*11c0*/  IMAD.MOV R8, RZ, RZ, -R8 ;  /* 0x000000ffff087224 */ /* 0x000fe400078e0a08 */
[----:B------:R-:W-:Y:S01]  /*11d0*/  VIADD R4, R16, 0x68 ;  /* 0x0000006810047836 */ /* 0x000fe20000000000 */
[C---:B------:R-:W-:Y:S01]  /*11e0*/  ISETP.GT.U32.AND P1, PT, R2.reuse, R9, PT ;  /* 0x000000090200720c */ /* 0x040fe20003f24070 */
[----:B------:R-:W-:Y:S01]  /*11f0*/  @!P0 IMAD.IADD R7, R7, 0x1, -R2 ;  /* 0x0000000107078824 */ /* 0x000fe200078e0a02 */
[C---:B------:R-:W-:Y:S01]  /*1200*/  ISETP.GT.U32.AND P0, PT, R2.reuse, R11, PT ;  /* 0x0000000b0200720c */ /* 0x040fe20003f04070 */
[----:B------:R-:W-:Y:S01]  /*1210*/  IMAD R13, R2, R8, R13 ;  /* 0x00000008020d7224 */ /* 0x000fe200078e020d */
[----:B------:R-:W-:Y:S01]  /*1220*/  IABS R17, R4 ;  /* 0x0000000400117213 */ /* 0x000fe20000000000 */
[----:B------:R-:W-:-:S02]  /*1230*/  VIADD R10, R16, 0x60 ;  /* 0x00000060100a7836 */ /* 0x000fc40000000000 */
[----:B------:R-:W-:Y:S02]  /*1240*/  VIADD R8, R16, 0x64 ;  /* 0x0000006410087836 */ /* 0x000fe40000000000 */
[--C-:B------:R-:W-:Y:S01]  /*1250*/  @!P2 IMAD.IADD R3, R3, 0x1, -R2.reuse ;  /* 0x000000010303a824 */ /* 0x100fe200078e0a02 */
[----:B------:R-:W-:Y:S01]  /*1260*/  IABS R21, R10 ;  /* 0x0000000a00157213 */ /* 0x000fe20000000000 */
[----:B------:R-:W-:Y:S01]  /*1270*/  @!P3 IMAD.MOV R7, RZ, RZ, -R7 ;  /* 0x000000ffff07b224 */ /* 0x000fe200078e0a07 */
[----:B------:R-:W-:Y:S01]  /*1280*/  IABS R19, R8 ;  /* 0x0000000800137213 */ /* 0x000fe20000000000 */
[--C-:B------:R-:W-:Y:S01]  /*1290*/  @!P1 IMAD.IADD R9, R9, 0x1, -R2.reuse ;  /* 0x0000000109099824 */ /* 0x100fe200078e0a02 */
[----:B------:R-:W-:Y:S01]  /*12a0*/  ISETP.GE.AND P1, PT, R10, RZ, PT ;  /* 0x000000ff0a00720c */ /* 0x000fe20003f26270 */
[----:B------:R-:W-:Y:S01]  /*12b0*/  @!P0 IMAD.IADD R11, R11, 0x1, -R2 ;  /* 0x000000010b0b8824 */ /* 0x000fe200078e0a02 */
[----:B------:R-:W-:Y:S01]  /*12c0*/  ISETP.GE.AND P3, PT, R8, RZ, PT ;  /* 0x000000ff0800720c */ /* 0x000fe20003f66270 */
[----:B------:R-:W-:Y:S01]  /*12d0*/  @!P6 IMAD.MOV R9, RZ, RZ, -R9 ;  /* 0x000000ffff09e224 */ /* 0x000fe200078e0a09 */
[----:B------:R-:W-:Y:S01]  /*12e0*/  ISETP.GT.U32.AND P6, PT, R2, R13, PT ;  /* 0x0000000d0200720c */ /* 0x000fe20003fc4070 */
[----:B------:R-:W-:Y:S01]  /*12f0*/  @!P4 IMAD.MOV R3, RZ, RZ, -R3 ;  /* 0x000000ffff03c224 */ /* 0x000fe200078e0a03 */
[----:B------:R-:W-:Y:S01]  /*1300*/  ISETP.GE.AND P4, PT, R4, RZ, PT ;  /* 0x000000ff0400720c */ /* 0x000fe20003f86270 */
[----:B------:R-:W-:Y:S01]  /*1310*/  IMAD.HI.U32 R4, R6, R17, RZ ;  /* 0x0000001106047227 */ /* 0x000fe200078e00ff */
[----:B------:R-:W-:-:S02]  /*1320*/  ISETP.GT.U32.AND P0, PT, R2, R11, PT ;  /* 0x0000000b0200720c */ /* 0x000fc40003f04070 */
[----:B------:R-:W-:Y:S01]  /*1330*/  ISETP.GE.AND P2, PT, R18, RZ, PT ;  /* 0x000000ff1200720c */ /* 0x000fe20003f46270 */
[----:B------:R-:W-:Y:S02]  /*1340*/  IMAD.MOV R10, RZ, RZ, -R4 ;  /* 0x000000ffff0a7224 */ /* 0x000fe400078e0a04 */
[----:B------:R-:W-:-:S04]  /*1350*/  IMAD.HI.U32 R8, R6, R19, RZ ;  /* 0x0000001306087227 */ /* 0x000fc800078e00ff */
[--C-:B------:R-:W-:Y:S02]  /*1360*/  @!P6 IMAD.IADD R13, R13, 0x1, -R2.reuse ;  /* 0x000000010d0de824 */ /* 0x100fe400078e0a02 */
[C---:B------:R-:W-:Y:S02]  /*1370*/  IMAD R17, R2.reuse, R10, R17 ;  /* 0x0000000a02117224 */ /* 0x040fe400078e0211 */
[----:B------:R-:W-:Y:S01]  /*1380*/  @!P0 IMAD.IADD R11, R11, 0x1, -R2 ;  /* 0x000000010b0b8824 */ /* 0x000fe200078e0a02 */
[----:B------:R-:W-:Y:S01]  /*1390*/  ISETP.GT.U32.AND P6, PT, R2, R13, PT ;  /* 0x0000000d0200720c */ /* 0x000fe20003fc4070 */
[----:B------:R-:W-:Y:S01]  /*13a0*/  VIADD R14, R16, 0x58 ;  /* 0x00000058100e7836 */ /* 0x000fe20000000000 */
[----:B------:R-:W-:Y:S01]  /*13b0*/  ISETP.GT.U32.AND P0, PT, R2, R17, PT ;  /* 0x000000110200720c */ /* 0x000fe20003f04070 */
[----:B------:R-:W-:Y:S02]  /*13c0*/  IMAD.MOV R8, RZ, RZ, -R8 ;  /* 0x000000ffff087224 */ /* 0x000fe400078e0a08 */
[----:B------:R-:W-:Y:S01]  /*13d0*/  IMAD.HI.U32 R4, R6, R21, RZ ;  /* 0x0000001506047227 */ /* 0x000fe200078e00ff */
[----:B------:R-:W-:-:S03]  /*13e0*/  IABS R25, R14 ;  /* 0x0000000e00197213 */ /* 0x000fc60000000000 */
[----:B------:R-:W-:Y:S02]  /*13f0*/  IMAD R19, R2, R8, R19 ;  /* 0x0000000802137224 */ /* 0x000fe400078e0213 */
[----:B------:R-:W-:-:S04]  /*1400*/  IMAD.HI.U32 R8, R6, R25, RZ ;  /* 0x0000001906087227 */ /* 0x000fc800078e00ff */
[--C-:B------:R-:W-:Y:S01]  /*1410*/  @!P6 IMAD.IADD R13, R13, 0x1, -R2.reuse ;  /* 0x000000010d0de824 */ /* 0x100fe200078e0a02 */
[----:B------:R-:W-:Y:S01]  /*1420*/  ISETP.GT.U32.AND P6, PT, R2, R19, PT ;  /* 0x000000130200720c */ /* 0x000fe20003fc4070 */
[----:B------:R-:W-:Y:S02]  /*1430*/  @!P0 IMAD.IADD R17, R17, 0x1, -R2 ;  /* 0x0000000111118824 */ /* 0x000fe400078e0a02 */
[----:B------:R-:W-:Y:S02]  /*1440*/  VIADD R12, R16, 0x5c ;  /* 0x0000005c100c7836 */ /* 0x000fe40000000000 */
[----:B------:R-:W-:Y:S01]  /*1450*/  IMAD.MOV R4, RZ, RZ, -R4 ;  /* 0x000000ffff047224 */ /* 0x000fe200078e0a04 */
[C---:B------:R-:W-:Y:S01]  /*1460*/  ISETP.GT.U32.AND P0, PT, R2.reuse, R17, PT ;  /* 0x000000110200720c */ /* 0x040fe20003f04070 */
[----:B------:R-:W-:Y:S01]  /*1470*/  IMAD.MOV R8, RZ, RZ, -R8 ;  /* 0x000000ffff087224 */ /* 0x000fe200078e0a08 */
[----:B------:R-:W-:Y:S01]  /*1480*/  IABS R23, R12 ;  /* 0x0000000c00177213 */ /* 0x000fe20000000000 */
[----:B------:R-:W-:-:S02]  /*1490*/  IMAD R21, R2, R4, R21 ;  /* 0x0000000402157224 */ /* 0x000fc400078e0215 */
[C---:B------:R-:W-:Y:S02]  /*14a0*/  IMAD R25, R2.reuse, R8, R25 ;  /* 0x0000000802197224 */ /* 0x040fe400078e0219 */
[----:B------:R-:W-:Y:S01]  /*14b0*/  @!P5 IMAD.MOV R11, RZ, RZ, -R11 ;  /* 0x000000ffff0bd224 */ /* 0x000fe200078e0a0b */
[C---:B------:R-:W-:Y:S01]  /*14c0*/  ISETP.GT.U32.AND P5, PT, R2.reuse, R21, PT ;  /* 0x000000150200720c */ /* 0x040fe20003fa4070 */
[----:B------:R-:W-:Y:S01]  /*14d0*/  @!P6 IMAD.IADD R19, R19, 0x1, -R2 ;  /* 0x000000011313e824 */ /* 0x000fe200078e0a02 */
[----:B------:R-:W-:Y:S01]  /*14e0*/  ISETP.GT.U32.AND P6, PT, R2, R25, PT ;  /* 0x000000190200720c */ /* 0x000fe20003fc4070 */
[----:B------:R-:W-:Y:S02]  /*14f0*/  VIADD R10, R16, 0x54 ;  /* 0x00000054100a7836 */ /* 0x000fe40000000000 */
[----:B------:R-:W-:-:S03]  /*1500*/  IMAD.HI.U32 R4, R6, R23, RZ ;  /* 0x0000001706047227 */ /* 0x000fc600078e00ff */
[----:B------:R-:W-:Y:S01]  /*1510*/  IABS R27, R10 ;  /* 0x0000000a001b7213 */ /* 0x000fe20000000000 */
[----:B------:R-:W-:Y:S02]  /*1520*/  VIADD R18, R16, 0x50 ;  /* 0x0000005010127836 */ /* 0x000fe40000000000 */
[----:B------:R-:W-:Y:S02]  /*1530*/  IMAD.MOV R4, RZ, RZ, -R4 ;  /* 0x000000ffff047224 */ /* 0x000fe400078e0a04 */
[----:B------:R-:W-:Y:S01]  /*1540*/  @!P0 IMAD.IADD R17, R17, 0x1, -R2 ;  /* 0x0000000111118824 */ /* 0x000fe200078e0a02 */
[----:B------:R-:W-:Y:S01]  /*1550*/  ISETP.GE.AND P0, PT, R12, RZ, PT ;  /* 0x000000ff0c00720c */ /* 0x000fe20003f06270 */
[----:B------:R-:W-:Y:S01]  /*1560*/  IMAD R23, R2, R4, R23 ;  /* 0x0000000402177224 */ /* 0x000fe200078e0217 */
[----:B------:R-:W-:Y:S01]  /*1570*/  IABS R29, R18 ;  /* 0x00000012001d7213 */ /* 0x000fe20000000000 */
[----:B------:R-:W-:Y:S02]  /*1580*/  VIADD R12, R16, 0x4c ;  /* 0x0000004c100c7836 */ /* 0x000fe40000000000 */
[----:B------:R-:W-:-:S03]  /*1590*/  IMAD.HI.U32 R4, R6, R27, RZ ;  /* 0x0000001b06047227 */ /* 0x000fc600078e00ff */
[----:B------:R-:W-:Y:S01]  /*15a0*/  IABS R31, R12 ;  /* 0x0000000c001f7213 */ /* 0x000fe20000000000 */
[--C-:B------:R-:W-:Y:S01]  /*15b0*/  @!P5 IMAD.IADD R21, R21, 0x1, -R2.reuse ;  /* 0x000000011515d824 */ /* 0x100fe200078e0a02 */
[----:B------:R-:W-:Y:S01]  /*15c0*/  ISETP.GT.U32.AND P5, PT, R2, R19, PT ;  /* 0x000000130200720c */ /* 0x000fe20003fa4070 */
[----:B------:R-:W-:Y:S02]  /*15d0*/  @!P6 IMAD.IADD R25, R25, 0x1, -R2 ;  /* 0x000000011919e824 */ /* 0x000fe400078e0a02 */
[----:B------:R-:W-:-:S03]  /*15e0*/  IMAD.HI.U32 R8, R6, R29, RZ ;  /* 0x0000001d06087227 */ /* 0x000fc600078e00ff */
[C---:B------:R-:W-:Y:S01]  /*15f0*/  ISETP.GT.U32.AND P6, PT, R2.reuse, R25, PT ;  /* 0x000000190200720c */ /* 0x040fe20003fc4070 */
[----:B------:R-:W-:Y:S02]  /*1600*/  IMAD.MOV R4, RZ, RZ, -R4 ;  /* 0x000000ffff047224 */ /* 0x000fe400078e0a04 */
[----:B------:R-:W-:Y:S02]  /*1610*/  IMAD.MOV R8, RZ, RZ, -R8 ;  /* 0x000000ffff087224 */ /* 0x000fe400078e0a08 */
[----:B------:R-:W-:Y:S02]  /*1620*/  IMAD R27, R2, R4, R27 ;  /* 0x00000004021b7224 */ /* 0x000fe400078e021b */
[----:B------:R-:W-:-:S04]  /*1630*/  IMAD.HI.U32 R4, R6, R31, RZ ;  /* 0x0000001f06047227 */ /* 0x000fc800078e00ff */
[C---:B------:R-:W-:Y:S02]  /*1640*/  IMAD R29, R2.reuse, R8, R29 ;  /* 0x00000008021d7224 */ /* 0x040fe400078e021d */
[----:B------:R-:W-:Y:S02]  /*1650*/  IMAD.MOV R8, RZ, RZ, -R4 ;  /* 0x000000ffff087224 */ /* 0x000fe400078e0a04 */
[--C-:B------:R-:W-:Y:S01]  /*1660*/  @!P5 IMAD.IADD R19, R19, 0x1, -R2.reuse ;  /* 0x000000011313d824 */ /* 0x100fe200078e0a02 */
[C---:B------:R-:W-:Y:S01]  /*1670*/  ISETP.GT.U32.AND P5, PT, R2.reuse, R27, PT ;  /* 0x0000001b0200720c */ /* 0x040fe20003fa4070 */
[----:B------:R-:W-:Y:S02]  /*1680*/  IMAD R31, R2, R8, R31 ;  /* 0x00000008021f7224 */ /* 0x000fe400078e021f */
[----:B------:R-:W-:Y:S02]  /*1690*/  @!P6 IMAD.IADD R25, R25, 0x1, -R2 ;  /* 0x000000011919e824 */ /* 0x000fe400078e0a02 */
[----:B------:R-:W-:Y:S01]  /*16a0*/  IMAD.HI.U32 R8, R6, R35, RZ ;  /* 0x0000002306087227 */ /* 0x000fe200078e00ff */
[----:B------:R-:W-:-:S03]  /*16b0*/  ISETP.GT.U32.AND P6, PT, R2, R31, PT ;  /* 0x0000001f0200720c */ /* 0x000fc60003fc4070 */
[----:B------:R-:W-:Y:S02]  /*16c0*/  IMAD.MOV R8, RZ, RZ, -R8 ;  /* 0x000000ffff087224 */ /* 0x000fe400078e0a08 */
[----:B------:R-:W-:Y:S01]  /*16d0*/  @!P2 IMAD.MOV R13, RZ, RZ, -R13 ;  /* 0x000000ffff0da224 */ /* 0x000fe200078e0a0d */
[----:B------:R-:W-:Y:S01]  /*16e0*/  ISETP.GT.U32.AND P2, PT, R2, R23, PT ;  /* 0x000000170200720c */ /* 0x000fe20003f44070 */
[--C-:B------:R-:W-:Y:S01]  /*16f0*/  @!P5 IMAD.IADD R27, R27, 0x1, -R2.reuse ;  /* 0x000000011b1bd824 */ /* 0x100fe200078e0a02 */
[----:B------:R-:W-:Y:S01]  /*1700*/  ISETP.GE.AND P5, PT, R10, RZ, PT ;  /* 0x000000ff0a00720c */ /* 0x000fe20003fa6270 */
[----:B------:R-:W-:Y:S02]  /*1710*/  IMAD R35, R2, R8, R35 ;  /* 0x0000000802237224 */ /* 0x000fe400078e0223 */
[----:B------:R-:W-:Y:S02]  /*1720*/  VIADD R10, R16, 0x40 ;  /* 0x00000040100a7836 */ /* 0x000fe40000000000 */
[----:B------:R-:W-:Y:S01]  /*1730*/  @!P6 IMAD.IADD R31, R31, 0x1, -R2 ;  /* 0x000000011f1fe824 */ /* 0x000fe200078e0a02 */
[----:B------:R-:W-:Y:S01]  /*1740*/  ISETP.GT.U32.AND P6, PT, R2, R27, PT ;  /* 0x0000001b0200720c */ /* 0x000fe20003fc4070 */
[----:B------:R-:W-:Y:S01]  /*1750*/  IMAD.HI.U32 R4, R6, R33, RZ ;  /* 0x0000002106047227 */ /* 0x000fe200078e00ff */
[----:B------:R-:W-:-:S03]  /*1760*/  IABS R37, R10 ;  /* 0x0000000a00257213 */ /* 0x000fc60000000000 */
[----:B------:R-:W-:Y:S02]  /*1770*/  IMAD.MOV R4, RZ, RZ, -R4 ;  /* 0x000000ffff047224 */ /* 0x000fe400078e0a04 */
[----:B------:R-:W-:Y:S01]  /*1780*/  @!P2 IMAD.IADD R23, R23, 0x1, -R2 ;  /* 0x000000011717a824 */ /* 0x000fe200078e0a02 */
[C---:B------:R-:W-:Y:S01]  /*1790*/  ISETP.GT.U32.AND P2, PT, R2.reuse, R21, PT ;  /* 0x000000150200720c */ /* 0x040fe20003f44070 */
[----:B------:R-:W-:Y:S02]  /*17a0*/  IMAD R33, R2, R4, R33 ;  /* 0x0000000402217224 */ /* 0x000fe400078e0221 */
[----:B------:R-:W-:-:S04]  /*17b0*/  IMAD.HI.U32 R4, R6, R37, RZ ;  /* 0x0000002506047227 */ /* 0x000fc800078e00ff */
[----:B------:R-:W-:Y:S01]  /*17c0*/  @!P6 IMAD.IADD R27, R27, 0x1, -R2 ;  /* 0x000000011b1be824 */ /* 0x000fe200078e0a02 */
[C---:B------:R-:W-:Y:S01]  /*17d0*/  ISETP.GT.U32.AND P6, PT, R2.reuse, R35, PT ;  /* 0x000000230200720c */ /* 0x040fe20003fc4070 */
[----:B------:R-:W-:Y:S02]  /*17e0*/  IMAD.MOV R4, RZ, RZ, -R4 ;  /* 0x000000ffff047224 */ /* 0x000fe400078e0a04 */
[----:B------:R-:W-:Y:S01]  /*17f0*/  @!P4 IMAD.MOV R17, RZ, RZ, -R17 ;  /* 0x000000ffff11c224 */ /* 0x000fe200078e0a11 */
[C---:B------:R-:W-:Y:S01]  /*1800*/  ISETP.GT.U32.AND P4, PT, R2.reuse, R23, PT ;  /* 0x000000170200720c */ /* 0x040fe20003f84070 */
[C---:B------:R-:W-:Y:S02]  /*1810*/  IMAD R37, R2.reuse, R4, R37 ;  /* 0x0000000402257224 */ /* 0x040fe400078e0225 */
[----:B------:R-:W-:Y:S01]  /*1820*/  @!P2 IMAD.IADD R21, R21, 0x1, -R2 ;  /* 0x000000011515a824 */ /* 0x000fe200078e0a02 */
[----:B------:R-:W-:Y:S01]  /*1830*/  ISETP.GT.U32.AND P2, PT, R2, R29, PT ;  /* 0x0000001d0200720c */ /* 0x000fe20003f44070 */
[----:B------:R-:W-:-:S02]  /*1840*/  @!P3 IMAD.MOV R19, RZ, RZ, -R19 ;  /* 0x000000ffff13b224 */ /* 0x000fc400078e0a13 */
[----:B------:R-:W-:Y:S01]  /*1850*/  @!P1 IMAD.MOV R21, RZ, RZ, -R21 ;  /* 0x000000ffff159224 */ /* 0x000fe200078e0a15 */
[C---:B------:R-:W-:Y:S01]  /*1860*/  ISETP.GT.U32.AND P1, PT, R2.reuse, R31, PT ;  /* 0x0000001f0200720c */ /* 0x040fe20003f24070 */
[--C-:B------:R-:W-:Y:S02]  /*1870*/  @!P6 IMAD.IADD R35, R35, 0x1, -R2.reuse ;  /* 0x000000012323e824 */ /* 0x100fe400078e0a02 */
[----:B------:R-:W-:Y:S02]  /*1880*/  @!P5 IMAD.MOV R27, RZ, RZ, -R27 ;  /* 0x000000ffff1bd224 */ /* 0x000fe400078e0a1b */
[----:B------:R-:W-:Y:S01]  /*1890*/  @!P4 IMAD.IADD R23, R23, 0x1, -R2 ;  /* 0x000000011717c824 */ /* 0x000fe200078e0a02 */
[----:B------:R-:W-:Y:S01]  /*18a0*/  ISETP.GT.U32.AND P6, PT, R2, R35, PT ;  /* 0x000000230200720c */ /* 0x000fe20003fc4070 */
[----:B------:R-:W-:Y:S01]  /*18b0*/  VIADD R4, R16, 0x38 ;  /* 0x0000003810047836 */ /* 0x000fe20000000000 */
[----:B------:R-:W-:Y:S01]  /*18c0*/  ISETP.GE.AND P4, PT, R14, RZ, PT ;  /* 0x000000ff0e00720c */ /* 0x000fe20003f86270 */
[----:B------:R-:W-:-:S02]  /*18d0*/  VIADD R14, R16, 0x3c ;  /* 0x0000003c100e7836 */ /* 0x000fc40000000000 */
[----:B------:R-:W-:Y:S01]  /*18e0*/  @!P0 IMAD.MOV R23, RZ, RZ, -R23 ;  /* 0x000000ffff178224 */ /* 0x000fe200078e0a17 */
[----:B------:R-:W-:Y:S01]  /*18f0*/  ISETP.GT.U32.AND P0, PT, R2, R33, PT ;  /* 0x000000210200720c */ /* 0x000fe20003f04070 */
[--C-:B------:R-:W-:Y:S01]  /*1900*/  @!P2 IMAD.IADD R29, R29, 0x1, -R2.reuse ;  /* 0x000000011d1da824 */ /* 0x100fe200078e0a02 */
[----:B------:R-:W-:Y:S01]  /*1910*/  IABS R39, R14 ;  /* 0x0000000e00277213 */ /* 0x000fe20000000000 */
[--C-:B------:R-:W-:Y:S01]  /*1920*/  @!P1 IMAD.IADD R31, R31, 0x1, -R2.reuse ;  /* 0x000000011f1f9824 */ /* 0x100fe200078e0a02 */
[----:B------:R-:W-:Y:S01]  /*1930*/  ISETP.GE.AND P2, PT, R18, RZ, PT ;  /* 0x000000ff1200720c */ /* 0x000fe20003f46270 */
[----:B------:R-:W-:Y:S01]  /*1940*/  VIADD R18, R16, 0x28 ;  /* 0x0000002810127836 */ /* 0x000fe20000000000 */
[C---:B------:R-:W-:Y:S01]  /*1950*/  ISETP.GT.U32.AND P3, PT, R2.reuse, R29, PT ;  /* 0x0000001d0200720c */ /* 0x040fe20003f64070 */
[----:B------:R-:W-:Y:S01]  /*1960*/  @!P6 IMAD.IADD R35, R35, 0x1, -R2 ;  /* 0x000000012323e824 */ /* 0x000fe200078e0a02 */
[----:B------:R-:W-:Y:S01]  /*1970*/  ISETP.GT.U32.AND P6, PT, R2, R37, PT ;  /* 0x000000250200720c */ /* 0x000fe20003fc4070 */
[----:B------:R-:W-:Y:S01]  /*1980*/  IMAD.HI.U32 R8, R6, R39, RZ ;  /* 0x0000002706087227 */ /* 0x000fe200078e00ff */
[----:B------:R-:W-:-:S02]  /*1990*/  IABS R41, R4 ;  /* 0x0000000400297213 */ /* 0x000fc40000000000 */
[----:B------:R-:W-:Y:S01]  /*19a0*/  ISETP.GE.AND P1, PT, R22, RZ, PT ;  /* 0x000000ff1600720c */ /* 0x000fe20003f26270 */
[----:B------:R-:W-:Y:S01]  /*19b0*/  IMAD.MOV R8, RZ, RZ, -R8 ;  /* 0x000000ffff087224 */ /* 0x000fe200078e0a08 */
[----:B------:R-:W-:Y:S01]  /*19c0*/  IABS R49, R18 ;  /* 0x0000001200317213 */ /* 0x000fe20000000000 */
[--C-:B------:R-:W-:Y:S01]  /*19d0*/  @!P0 IMAD.IADD R33, R33, 0x1, -R2.reuse ;  /* 0x0000000121218824 */ /* 0x100fe200078e0a02 */
[----:B------:R-:W-:Y:S01]  /*19e0*/  ISETP.GE.AND P0, PT, R10, RZ, PT ;  /* 0x000000ff0a00720c */ /* 0x000fe20003f06270 */
[C---:B------:R-:W-:Y:S02]  /*19f0*/  IMAD R39, R2.reuse, R8, R39 ;  /* 0x0000000802277224 */ /* 0x040fe400078e0227 */
[----:B------:R-:W-:Y:S01]  /*1a00*/  @!P4 IMAD.MOV R25, RZ, RZ, -R25 ;  /* 0x000000ffff19c224 */ /* 0x000fe200078e0a19 */
[----:B------:R-:W-:Y:S01]  /*1a10*/  ISETP.GT.U32.AND P5, PT, R2, R33, PT ;  /* 0x000000210200720c */ /* 0x000fe20003fa4070 */
[----:B------:R-:W-:Y:S01]  /*1a20*/  @!P6 IMAD.IADD R37, R37, 0x1, -R2 ;  /* 0x000000012525e824 */ /* 0x000fe200078e0a02 */
[----:B------:R-:W-:Y:S01]  /*1a30*/  ISETP.GE.AND P4, PT, R12, RZ, PT ;  /* 0x000000ff0c00720c */ /* 0x000fe20003f86270 */
[----:B------:R-:W-:-:S02]  /*1a40*/  VIADD R8, R16, 0x34 ;  /* 0x0000003410087836 */ /* 0x000fc40000000000 */
[--C-:B------:R-:W-:Y:S01]  /*1a50*/  @!P3 IMAD.IADD R29, R29, 0x1, -R2.reuse ;  /* 0x000000011d1db824 */ /* 0x100fe200078e0a02 */
[----:B------:R-:W-:Y:S01]  /*1a60*/  ISETP.GT.U32.AND P6, PT, R2, R37, PT ;  /* 0x000000250200720c */ /* 0x000fe20003fc4070 */
[----:B------:R-:W-:Y:S01]  /*1a70*/  VIADD R10, R16, 0x30 ;  /* 0x00000030100a7836 */ /* 0x000fe20000000000 */
[----:B------:R-:W-:Y:S01]  /*1a80*/  ISETP.GE.AND P3, PT, R20, RZ, PT ;  /* 0x000000ff1400720c */ /* 0x000fe20003f66270 */
[----:B------:R-:W-:Y:S01]  /*1a90*/  @!P2 IMAD.MOV R29, RZ, RZ, -R29 ;  /* 0x000000ffff1da224 */ /* 0x000fe200078e0a1d */
[----:B------:R-:W-:Y:S01]  /*1aa0*/  IABS R43, R8 ;  /* 0x00000008002b7213 */ /* 0x000fe20000000000 */
[----:B------:R-:W-:Y:S01]  /*1ab0*/  VIADD R12, R16, 0x2c ;  /* 0x0000002c100c7836 */ /* 0x000fe20000000000 */
[----:B------:R-:W-:Y:S01]  /*1ac0*/  ISETP.GE.AND P2, PT, R14, RZ, PT ;  /* 0x000000ff0e00720c */ /* 0x000fe20003f46270 */
[----:B------:R-:W-:Y:S01]  /*1ad0*/  @!P5 IMAD.IADD R33, R33, 0x1, -R2 ;  /* 0x000000012121d824 */ /* 0x000fe200078e0a02 */
[----:B------:R-:W-:Y:S01]  /*1ae0*/  ISETP.GE.AND P5, PT, R8, RZ, PT ;  /* 0x000000ff0800720c */ /* 0x000fe20003fa6270 */
[----:B------:R-:W-:Y:S01]  /*1af0*/  @!P4 IMAD.MOV R31, RZ, RZ, -R31 ;  /* 0x000000ffff1fc224 */ /* 0x000fe200078e0a1f */
[----:B------:R-:W-:Y:S01]  /*1b00*/  ISETP.GE.AND P4, PT, R4, RZ, PT ;  /* 0x000000ff0400720c */ /* 0x000fe20003f86270 */
[----:B------:R-:W-:Y:S01]  /*1b10*/  IMAD.HI.U32 R8, R6, R43, RZ ;  /* 0x0000002b06087227 */ /* 0x000fe200078e00ff */
[----:B------:R-:W-:-:S02]  /*1b20*/  IABS R45, R10 ;  /* 0x0000000a002d7213 */ /* 0x000fc40000000000 */
[----:B------:R-:W-:Y:S01]  /*1b30*/  IABS R47, R12 ;  /* 0x0000000c002f7213 */ /* 0x000fe20000000000 */
[----:B------:R-:W-:Y:S01]  /*1b40*/  @!P6 IMAD.IADD R37, R37, 0x1, -R2 ;  /* 0x000000012525e824 */ /* 0x000fe200078e0a02 */
[----:B------:R-:W-:Y:S01]  /*1b50*/  ISETP.GT.U32.AND P6, PT, R2, R39, PT ;  /* 0x000000270200720c */ /* 0x000fe20003fc4070 */
[----:B------:R-:W-:-:S04]  /*1b60*/  IMAD.HI.U32 R4, R6, R41, RZ ;  /* 0x0000002906047227 */ /* 0x000fc800078e00ff */
[----:B------:R-:W-:Y:S02]  /*1b70*/  IMAD.MOV R8, RZ, RZ, -R8 ;  /* 0x000000ffff087224 */ /* 0x000fe400078e0a08 */
[----:B------:R-:W-:Y:S02]  /*1b80*/  IMAD.MOV R14, RZ, RZ, -R4 ;  /* 0x000000ffff0e7224 */ /* 0x000fe400078e0a04 */
[----:B------:R-:W-:Y:S01]  /*1b90*/  @!P3 IMAD.MOV R33, RZ, RZ, -R33 ;  /* 0x000000ffff21b224 */ /* 0x000fe200078e0a21 */
[----:B------:R-:W-:Y:S01]  /*1ba0*/  ISETP.GE.AND P3, PT, R10, RZ, PT ;  /* 0x000000ff0a00720c */ /* 0x000fe20003f66270 */
[----:B------:R-:W-:Y:S02]  /*1bb0*/  IMAD R43, R2, R8, R43 ;  /* 0x00000008022b7224 */ /* 0x000fe400078e022b */
[----:B------:R-:W-:Y:S02]  /*1bc0*/  @!P6 IMAD.IADD R39, R39, 0x1, -R2 ;  /* 0x000000012727e824 */ /* 0x000fe400078e0a02 */
[----:B------:R-:W-:-:S03]  /*1bd0*/  IMAD.HI.U32 R10, R6, R45, RZ ;  /* 0x0000002d060a7227 */ /* 0x000fc600078e00ff */
[C---:B------:R-:W-:Y:S01]  /*1be0*/  ISETP.GT.U32.AND P6, PT, R2.reuse, R39, PT ;  /* 0x000000270200720c */ /* 0x040fe20003fc4070 */
[----:B------:R-:W-:Y:S02]  /*1bf0*/  IMAD R41, R2, R14, R41 ;  /* 0x0000000e02297224 */ /* 0x000fe400078e0229 */
[----:B------:R-:W-:Y:S01]  /*1c00*/  @!P1 IMAD.MOV R35, RZ, RZ, -R35 ;  /* 0x000000ffff239224 */ /* 0x000fe200078e0a23 */
[----:B------:R-:W-:Y:S01]  /*1c10*/  ISETP.GE.AND P1, PT, R12, RZ, PT ;  /* 0x000000ff0c00720c */ /* 0x000fe20003f26270 */
[----:B------:R-:W-:-:S04]  /*1c20*/  IMAD.HI.U32 R12, R6, R47, RZ ;  /* 0x0000002f060c7227 */ /* 0x000fc800078e00ff */
[----:B------:R-:W-:Y:S02]  /*1c30*/  IMAD.MOV R10, RZ, RZ, -R10 ;  /* 0x000000ffff0a7224 */ /* 0x000fe400078e0a0a */
[----:B------:R-:W-:Y:S01]  /*1c40*/  @!P0 IMAD.MOV R37, RZ, RZ, -R37 ;  /* 0x000000ffff258224 */ /* 0x000fe200078e0a25 */
[C---:B------:R-:W-:Y:S01]  /*1c50*/  ISETP.GT.U32.AND P0, PT, R2.reuse, R41, PT ;  /* 0x000000290200720c */ /* 0x040fe20003f04070 */
[----:B------:R-:W-:Y:S01]  /*1c60*/  @!P6 IMAD.IADD R39, R39, 0x1, -R2 ;  /* 0x000000012727e824 */ /* 0x000fe200078e0a02 */
[C---:B------:R-:W-:Y:S01]  /*1c70*/  ISETP.GT.U32.AND P6, PT, R2.reuse, R43, PT ;  /* 0x0000002b0200720c */ /* 0x040fe20003fc4070 */
[----:B------:R-:W-:Y:S02]  /*1c80*/  IMAD.MOV R12, RZ, RZ, -R12 ;  /* 0x000000ffff0c7224 */ /* 0x000fe400078e0a0c */
[C---:B------:R-:W-:Y:S02]  /*1c90*/  IMAD R45, R2.reuse, R10, R45 ;  /* 0x0000000a022d7224 */ /* 0x040fe400078e022d */
[----:B------:R-:W-:-:S02]  /*1ca0*/  IMAD R47, R2, R12, R47 ;  /* 0x0000000c022f7224 */ /* 0x000fc400078e022f */
[----:B------:R-:W-:Y:S01]  /*1cb0*/  @!P2 IMAD.MOV R39, RZ, RZ, -R39 ;  /* 0x000000ffff27a224 */ /* 0x000fe200078e0a27 */
[----:B------:R-:W-:Y:S01]  /*1cc0*/  ISETP.GT.U32.AND P2, PT, R2, R45, PT ;  /* 0x0000002d0200720c */ /* 0x000fe20003f44070 */
[----:B------:R-:W-:Y:S02]  /*1cd0*/  VIADD R14, R16, 0x24 ;  /* 0x00000024100e7836 */ /* 0x000fe40000000000 */
[--C-:B------:R-:W-:Y:S02]  /*1ce0*/  @!P0 IMAD.IADD R41, R41, 0x1, -R2.reuse ;  /* 0x0000000129298824 */ /* 0x100fe400078e0a02 */
[----:B------:R-:W-:Y:S01]  /*1cf0*/  @!P6 IMAD.IADD R43, R43, 0x1, -R2 ;  /* 0x000000012b2be824 */ /* 0x000fe200078e0a02 */
[----:B------:R-:W-:Y:S01]  /*1d00*/  ISETP.GT.U32.AND P6, PT, R2, R47, PT ;  /* 0x0000002f0200720c */ /* 0x000fe20003fc4070 */
[----:B------:R-:W-:Y:S01]  /*1d10*/  IMAD.HI.U32 R4, R6, R49, RZ ;  /* 0x0000003106047227 */ /* 0x000fe200078e00ff */
[----:B------:R-:W-:Y:S02]  /*1d20*/  ISETP.GT.U32.AND P0, PT, R2, R41, PT ;  /* 0x000000290200720c */ /* 0x000fe40003f04070 */
[----:B------:R-:W-:Y:S01]  /*1d30*/  IABS R51, R14 ;  /* 0x0000000e00337213 */ /* 0x000fe20000000000 */
[----:B------:R-:W-:-:S02]  /*1d40*/  IMAD.MOV R4, RZ, RZ, -R4 ;  /* 0x000000ffff047224 */ /* 0x000fc400078e0a04 */
[--C-:B------:R-:W-:Y:S01]  /*1d50*/  @!P2 IMAD.IADD R45, R45, 0x1, -R2.reuse ;  /* 0x000000012d2da824 */ /* 0x100fe200078e0a02 */
[C---:B------:R-:W-:Y:S01]  /*1d60*/  ISETP.GT.U32.AND P2, PT, R2.reuse, R43, PT ;  /* 0x0000002b0200720c */ /* 0x040fe20003f44070 */
[----:B------:R-:W-:Y:S02]  /*1d70*/  IMAD R49, R2, R4, R49 ;  /* 0x0000000402317224 */ /* 0x000fe400078e0231 */
[----:B------:R-:W-:Y:S02]  /*1d80*/  VIADD R20, R16, 0x20 ;  /* 0x0000002010147836 */ /* 0x000fe40000000000 */
[----:B------:R-:W-:Y:S01]  /*1d90*/  @!P6 IMAD.IADD R47, R47, 0x1, -R2 ;  /* 0x000000012f2fe824 */ /* 0x000fe200078e0a02 */
[----:B------:R-:W-:Y:S01]  /*1da0*/  ISETP.GT.U32.AND P6, PT, R2, R45, PT ;  /* 0x0000002d0200720c */ /* 0x000fe20003fc4070 */
[----:B------:R-:W-:Y:S01]  /*1db0*/  VIADD R22, R16, 0x1c ;  /* 0x0000001c10167836 */ /* 0x000fe20000000000 */
[----:B------:R-:W-:Y:S01]  /*1dc0*/  IABS R53, R20 ;  /* 0x0000001400357213 */ /* 0x000fe20000000000 */
[----:B------:R-:W-:-:S03]  /*1dd0*/  IMAD.HI.U32 R4, R6, R51, RZ ;  /* 0x0000003306047227 */ /* 0x000fc600078e00ff */
[----:B------:R-:W-:Y:S01]  /*1de0*/  IABS R55, R22 ;  /* 0x0000001600377213 */ /* 0x000fe20000000000 */
[----:B------:R-:W-:Y:S02]  /*1df0*/  IMAD.MOV R4, RZ, RZ, -R4 ;  /* 0x000000ffff047224 */ /* 0x000fe400078e0a04 */
[--C-:B------:R-:W-:Y:S01]  /*1e00*/  @!P0 IMAD.IADD R41, R41, 0x1, -R2.reuse ;  /* 0x0000000129298824 */ /* 0x100fe200078e0a02 */
[----:B------:R-:W-:Y:S01]  /*1e10*/  ISETP.GE.AND P0, PT, R16, RZ, PT ;  /* 0x000000ff1000720c */ /* 0x000fe20003f06270 */
[C---:B------:R-:W-:Y:S02]  /*1e20*/  IMAD R51, R2.reuse, R4, R51 ;  /* 0x0000000402337224 */ /* 0x040fe400078e0233 */
[----:B------:R-:W-:Y:S01]  /*1e30*/  @!P4 IMAD.MOV R41, RZ, RZ, -R41 ;  /* 0x000000ffff29c224 */ /* 0x000fe200078e0a29 */
[C---:B------:R-:W-:Y:S01]  /*1e40*/  ISETP.GT.U32.AND P4, PT, R2.reuse, R47, PT ;  /* 0x0000002f0200720c */ /* 0x040fe20003f84070 */
[----:B------:R-:W-:Y:S01]  /*1e50*/  @!P2 IMAD.IADD R43, R43, 0x1, -R2 ;  /* 0x000000012b2ba824 */ /* 0x000fe200078e0a02 */
[----:B------:R-:W-:Y:S01]  /*1e60*/  ISETP.GT.U32.AND P2, PT, R2, R49, PT ;  /* 0x000000310200720c */ /* 0x000fe20003f44070 */
[----:B------:R-:W-:-:S04]  /*1e70*/  IMAD.HI.U32 R4, R6, R53, RZ ;  /* 0x0000003506047227 */ /* 0x000fc800078e00ff */
[----:B------:R-:W-:-:S04]  /*1e80*/  IMAD.HI.U32 R8, R6, R55, RZ ;  /* 0x0000003706087227 */ /* 0x000fc800078e00ff */
[----:B------:R-:W-:Y:S01]  /*1e90*/  @!P6 IMAD.IADD R45, R45, 0x1, -R2 ;  /* 0x000000012d2de824 */ /* 0x000fe200078e0a02 */
[----:B------:R-:W-:Y:S01]  /*1ea0*/  ISETP.GT.U32.AND P6, PT, R2, R51, PT ;  /* 0x000000330200720c */ /* 0x000fe20003fc4070 */
[----:B------:R-:W-:-:S04]  /*1eb0*/  IMAD.HI.U32 R10, R6, R57, RZ ;  /* 0x00000039060a7227 */ /* 0x000fc800078e00ff */
[----:B------:R-:W-:Y:S02]  /*1ec0*/  IMAD.MOV R4, RZ, RZ, -R4 ;  /* 0x000000ffff047224 */ /* 0x000fe400078e0a04 */
[----:B------:R-:W-:Y:S02]  /*1ed0*/  IMAD.MOV R8, RZ, RZ, -R8 ;  /* 0x000000ffff087224 */ /* 0x000fe400078e0a08 */
[C---:B------:R-:W-:Y:S02]  /*1ee0*/  IMAD R53, R2.reuse, R4, R53 ;  /* 0x0000000402357224 */ /* 0x040fe400078e0235 */
[----:B------:R-:W-:Y:S02]  /*1ef0*/  IMAD.MOV R10, RZ, RZ, -R10 ;  /* 0x000000ffff0a7224 */ /* 0x000fe400078e0a0a */
[C---:B------:R-:W-:Y:S02]  /*1f00*/  IMAD R55, R2.reuse, R8, R55 ;  /* 0x0000000802377224 */ /* 0x040fe400078e0237 */
[----:B------:R-:W-:-:S02]  /*1f10*/  IMAD R57, R2, R10, R57 ;  /* 0x0000000a02397224 */ /* 0x000fc400078e0239 */
[--C-:B------:R-:W-:Y:S01]  /*1f20*/  @!P4 IMAD.IADD R47, R47, 0x1, -R2.reuse ;  /* 0x000000012f2fc824 */ /* 0x100fe200078e0a02 */
[C---:B------:R-:W-:Y:S01]  /*1f30*/  ISETP.GT.U32.AND P4, PT, R2.reuse, R53, PT ;  /* 0x000000350200720c */ /* 0x040fe20003f84070 */
[----:B------:R-:W-:Y:S01]  /*1f40*/  @!P2 IMAD.IADD R49, R49, 0x1, -R2 ;  /* 0x000000013131a824 */ /* 0x000fe200078e0a02 */
[----:B------:R-:W-:Y:S01]  /*1f50*/  ISETP.GT.U32.AND P2, PT, R2, R55, PT ;  /* 0x000000370200720c */ /* 0x000fe20003f44070 */
[----:B------:R-:W-:-:S04]  /*1f60*/  IMAD.HI.U32 R12, R6, R59, RZ ;  /* 0x0000003b060c7227 */ /* 0x000fc800078e00ff */
[----:B------:R-:W-:Y:S01]  /*1f70*/  @!P6 IMAD.IADD R51, R51, 0x1, -R2 ;  /* 0x000000013333e824 */ /* 0x000fe200078e0a02 */
[C---:B------:R-:W-:Y:S01]  /*1f80*/  ISETP.GT.U32.AND P6, PT, R2.reuse, R57, PT ;  /* 0x000000390200720c */ /* 0x040fe20003fc4070 */
[----:B------:R-:W-:Y:S02]  /*1f90*/  IMAD.MOV R12, RZ, RZ, -R12 ;  /* 0x000000ffff0c7224 */ /* 0x000fe400078e0a0c */
[----:B------:R-:W-:Y:S02]  /*1fa0*/  @!P3 IMAD.MOV R45, RZ, RZ, -R45 ;  /* 0x000000ffff2db224 */ /* 0x000fe400078e0a2d */
[C---:B------:R-:W-:Y:S02]  /*1fb0*/  IMAD R59, R2.reuse, R12, R59 ;  /* 0x0000000c023b7224 */ /* 0x040fe400078e023b */
[--C-:B------:R-:W-:Y:S02]  /*1fc0*/  @!P4 IMAD.IADD R53, R53, 0x1, -R2.reuse ;  /* 0x000000013535c824 */ /* 0x100fe400078e0a02 */
[----:B------:R-:W-:Y:S01]  /*1fd0*/  @!P2 IMAD.IADD R55, R55, 0x1, -R2 ;  /* 0x000000013737a824 */ /* 0x000fe200078e0a02 */
[----:B------:R-:W-:Y:S01]  /*1fe0*/  ISETP.GT.U32.AND P4, PT, R2, R59, PT ;  /* 0x0000003b0200720c */ /* 0x000fe20003f84070 */
[----:B------:R-:W-:Y:S01]  /*1ff0*/  IMAD.HI.U32 R4, R6, R61, RZ ;  /* 0x0000003d06047227 */ /* 0x000fe200078e00ff */
[----:B------:R-:W-:-:S02]  /*2000*/  ISETP.GT.U32.AND P2, PT, R2, R49, PT ;  /* 0x000000310200720c */ /* 0x000fc40003f44070 */
[C---:B------:R-:W-:Y:S01]  /*2010*/  ISETP.GT.U32.AND P3, PT, R2.reuse, R53, PT ;  /* 0x000000350200720c */ /* 0x040fe20003f64070 */
[----:B------:R-:W-:Y:S01]  /*2020*/  @!P6 IMAD.IADD R57, R57, 0x1, -R2 ;  /* 0x000000013939e824 */ /* 0x000fe200078e0a02 */
[----:B------:R-:W-:Y:S01]  /*2030*/  ISETP.GT.U32.AND P6, PT, R2, R55, PT ;  /* 0x000000370200720c */ /* 0x000fe20003fc4070 */
[----:B------:R-:W-:-:S04]  /*2040*/  IMAD.HI.U32 R8, R6, R63, RZ ;  /* 0x0000003f06087227 */ /* 0x000fc800078e00ff */
[----:B------:R-:W-:-:S04]  /*2050*/  IMAD.HI.U32 R10, R6, R65, RZ ;  /* 0x00000041060a7227 */ /* 0x000fc800078e00ff */
[----:B------:R-:W-:-:S04]  /*2060*/  IMAD.HI.U32 R12, R6, R67, RZ ;  /* 0x00000043060c7227 */ /* 0x000fc800078e00ff */
[----:B------:R-:W-:-:S04]  /*2070*/  IMAD.HI.U32 R6, R6, R69, RZ ;  /* 0x0000004506067227 */ /* 0x000fc800078e00ff */
[----:B------:R-:W-:Y:S02]  /*2080*/  IMAD.MOV R4, RZ, RZ, -R4 ;  /* 0x000000ffff047224 */ /* 0x000fe400078e0a04 */
[----:B------:R-:W-:Y:S02]  /*2090*/  IMAD.MOV R10, RZ, RZ, -R10 ;  /* 0x000000ffff0a7224 */ /* 0x000fe400078e0a0a */
[----:B------:R-:W-:Y:S02]  /*20a0*/  IMAD.MOV R6, RZ, RZ, -R6 ;  /* 0x000000ffff067224 */ /* 0x000fe400078e0a06 */
[C---:B------:R-:W-:Y:S01]  /*20b0*/  IMAD R61, R2.reuse, R4, R61 ;  /* 0x00000004023d7224 */ /* 0x040fe200078e023d */
[----:B------:R-:W-:Y:S01]  /*20c0*/  SHF.R.S32.HI R4, RZ, 0x1f, R5 ;  /* 0x0000001fff047819 */ /* 0x000fe20000011405 */
[C---:B------:R-:W-:Y:S02]  /*20d0*/  IMAD R65, R2.reuse, R10, R65 ;  /* 0x0000000a02417224 */ /* 0x040fe400078e0241 */
[----:B------:R-:W-:Y:S01]  /*20e0*/  @!P5 IMAD.MOV R43, RZ, RZ, -R43 ;  /* 0x000000ffff2bd224 */ /* 0x000fe200078e0a2b */
[C---:B------:R-:W-:Y:S01]  /*20f0*/  ISETP.GT.U32.AND P5, PT, R2.reuse, R51, PT ;  /* 0x000000330200720c */ /* 0x040fe20003fa4070 */
[--C-:B------:R-:W-:Y:S01]  /*2100*/  @!P4 IMAD.IADD R59, R59, 0x1, -R2.reuse ;  /* 0x000000013b3bc824 */ /* 0x100fe200078e0a02 */
[C---:B------:R-:W-:Y:S01]  /*2110*/  ISETP.GT.U32.AND P4, PT, R2.reuse, R57, PT ;  /* 0x000000390200720c */ /* 0x040fe20003f84070 */
[----:B------:R-:W-:Y:S01]  /*2120*/  IMAD R69, R2, R6, R69 ;  /* 0x0000000602457224 */ /* 0x000fe200078e0245 */
[----:B------:R-:W-:Y:S01]  /*2130*/  LEA.HI R5, R4, R5, RZ, 0x5 ;  /* 0x0000000504057211 */ /* 0x000fe200078f28ff */
[----:B------:R-:W-:Y:S01]  /*2140*/  @!P1 IMAD.MOV R47, RZ, RZ, -R47 ;  /* 0x000000ffff2f9224 */ /* 0x000fe200078e0a2f */
[C---:B------:R-:W-:Y:S01]  /*2150*/  ISETP.GT.U32.AND P1, PT, R2.reuse, R59, PT ;  /* 0x0000003b0200720c */ /* 0x040fe20003f24070 */
[--C-:B------:R-:W-:Y:S01]  /*2160*/  @!P2 IMAD.IADD R49, R49, 0x1, -R2.reuse ;  /* 0x000000013131a824 */ /* 0x100fe200078e0a02 */
[C---:B------:R-:W-:Y:S01]  /*2170*/  ISETP.GT.U32.AND P2, PT, R2.reuse, R61, PT ;  /* 0x0000003d0200720c */ /* 0x040fe20003f44070 */
[--C-:B------:R-:W-:Y:S01]  /*2180*/  @!P3 IMAD.IADD R53, R53, 0x1, -R2.reuse ;  /* 0x000000013535b824 */ /* 0x100fe200078e0a02 */
[C---:B------:R-:W-:Y:S01]  /*2190*/  ISETP.GT.U32.AND P3, PT, R2.reuse, R69, PT ;  /* 0x000000450200720c */ /* 0x040fe20003f64070 */
[----:B------:R-:W-:Y:S01]  /*21a0*/  @!P6 IMAD.IADD R55, R55, 0x1, -R2 ;  /* 0x000000013737e824 */ /* 0x000fe200078e0a02 */
[C---:B------:R-:W-:Y:S01]  /*21b0*/  ISETP.GT.U32.AND P6, PT, R2.reuse, R65, PT ;  /* 0x000000410200720c */ /* 0x040fe20003fc4070 */
[----:B------:R-:W-:Y:S01]  /*21c0*/  IMAD.MOV R8, RZ, RZ, -R8 ;  /* 0x000000ffff087224 */ /* 0x000fe200078e0a08 */
[----:B------:R-:W-:Y:S01]  /*21d0*/  SHF.R.S32.HI R4, RZ, 0x2, R160 ;  /* 0x00000002ff047819 */ /* 0x000fe200000114a0 */
[----:B------:R-:W-:Y:S01]  /*21e0*/  IMAD.MOV R12, RZ, RZ, -R12 ;  /* 0x000000ffff0c7224 */ /* 0x000fe200078e0a0c */
[----:B------:R-:W-:Y:S01]  /*21f0*/  SHF.R.S32.HI R5, RZ, 0x5, R5 ;  /* 0x00000005ff057819 */ /* 0x000fe20000011405 */
[----:B------:R-:W-:Y:S01]  /*2200*/  IMAD R63, R2, R8, R63 ;  /* 0x00000008023f7224 */ /* 0x000fe200078e023f */
[----:B------:R-:W-:Y:S01]  /*2210*/  SGXT R4, R4, 0x1 ;  /* 0x000000010404781a */ /* 0x000fe20000000200 */
[----:B------:R-:W-:-:S02]  /*2220*/  IMAD R67, R2, R12, R67 ;  /* 0x0000000c02437224 */ /* 0x000fc400078e0243 */
[--C-:B------:R-:W-:Y:S01]  /*2230*/  @!P5 IMAD.IADD R51, R51, 0x1, -R2.reuse ;  /* 0x000000013333d824 */ /* 0x100fe200078e0a02 */
[C---:B------:R-:W-:Y:S01]  /*2240*/  ISETP.GT.U32.AND P5, PT, R2.reuse, R63, PT ;  /* 0x0000003f0200720c */ /* 0x040fe20003fa4070 */
[--C-:B------:R-:W-:Y:S01]  /*2250*/  @!P4 IMAD.IADD R57, R57, 0x1, -R2.reuse ;  /* 0x000000013939c824 */ /* 0x100fe200078e0a02 */
[----:B------:R-:W-:Y:S01]  /*2260*/  ISETP.GT.U32.AND P4, PT, R2, R67, PT ;  /* 0x000000430200720c */ /* 0x000fe20003f84070 */
[--C-:B------:R-:W-:Y:S01]  /*2270*/  @!P1 IMAD.IADD R59, R59, 0x1, -R2.reuse ;  /* 0x000000013b3b9824 */ /* 0x100fe200078e0a02 */
[----:B------:R-:W-:Y:S01]  /*2280*/  ISETP.GE.AND P1, PT, R18, RZ, PT ;  /* 0x000000ff1200720c */ /* 0x000fe20003f26270 */
[--C-:B------:R-:W-:Y:S01]  /*2290*/  @!P2 IMAD.IADD R61, R61, 0x1, -R2.reuse ;  /* 0x000000013d3da824 */ /* 0x100fe200078e0a02 */
[----:B------:R-:W-:Y:S01]  /*22a0*/  ISETP.GE.AND P2, PT, R14, RZ, PT ;  /* 0x000000ff0e00720c */ /* 0x000fe20003f46270 */
[--C-:B------:R-:W-:Y:S01]  /*22b0*/  @!P3 IMAD.IADD R69, R69, 0x1, -R2.reuse ;  /* 0x000000014545b824 */ /* 0x100fe200078e0a02 */
[----:B------:R-:W-:Y:S01]  /*22c0*/  ISETP.GE.AND P3, PT, R22, RZ, PT ;  /* 0x000000ff1600720c */ /* 0x000fe20003f66270 */
[--C-:B------:R-:W-:Y:S01]  /*22d0*/  @!P6 IMAD.IADD R65, R65, 0x1, -R2.reuse ;  /* 0x000000014141e824 */ /* 0x100fe200078e0a02 */
[----:B------:R-:W-:Y:S01]  /*22e0*/  ISETP.GE.AND P6, PT, R24, RZ, PT ;  /* 0x000000ff1800720c */ /* 0x000fe20003fc6270 */
[----:B------:R-:W-:Y:S01]  /*22f0*/  IMAD R0, R0, UR5, RZ ;  /* 0x0000000500007c24 */ /* 0x000fe2000f8e02ff */
[----:B------:R-:W-:Y:S01]  /*2300*/  LOP3.LUT R71, R4, 0x90, RZ, 0xc0, !PT ;  /* 0x0000009004477812 */ /* 0x000fe200078ec0ff */
[--C-:B------:R-:W-:Y:S01]  /*2310*/  @!P5 IMAD.IADD R63, R63, 0x1, -R2.reuse ;  /* 0x000000013f3fd824 */ /* 0x100fe200078e0a02 */
[----:B------:R-:W-:Y:S01]  /*2320*/  ISETP.GE.AND P5, PT, R20, RZ, PT ;  /* 0x000000ff1400720c */ /* 0x000fe20003fa6270 */
[--C-:B------:R-:W-:Y:S01]  /*2330*/  @!P4 IMAD.IADD R67, R67, 0x1, -R2.reuse ;  /* 0x000000014343c824 */ /* 0x100fe200078e0a02 */
[C---:B------:R-:W-:Y:S01]  /*2340*/  ISETP.GT.U32.AND P4, PT, R2.reuse, R69, PT ;  /* 0x000000450200720c */ /* 0x040fe20003f84070 */
[----:B------:R-:W-:Y:S01]  /*2350*/  @!P1 IMAD.MOV R49, RZ, RZ, -R49 ;  /* 0x000000ffff319224 */ /* 0x000fe200078e0a31 */
[C---:B------:R-:W-:Y:S01]  /*2360*/  ISETP.GT.U32.AND P1, PT, R2.reuse, R61, PT ;  /* 0x0000003d0200720c */ /* 0x040fe20003f24070 */
[----:B------:R-:W-:Y:S01]  /*2370*/  @!P2 IMAD.MOV R51, RZ, RZ, -R51 ;  /* 0x000000ffff33a224 */ /* 0x000fe200078e0a33 */
[C---:B------:R-:W-:Y:S01]  /*2380*/  ISETP.GT.U32.AND P2, PT, R2.reuse, R63, PT ;  /* 0x0000003f0200720c */ /* 0x040fe20003f44070 */
[----:B------:R-:W-:Y:S01]  /*2390*/  @!P3 IMAD.MOV R55, RZ, RZ, -R55 ;  /* 0x000000ffff37b224 */ /* 0x000fe200078e0a37 */
[C---:B------:R-:W-:Y:S01]  /*23a0*/  ISETP.GT.U32.AND P3, PT, R2.reuse, R65, PT ;  /* 0x000000410200720c */ /* 0x040fe20003f64070 */
[----:B------:R-:W-:Y:S01]  /*23b0*/  @!P6 IMAD.MOV R57, RZ, RZ, -R57 ;  /* 0x000000ffff39e224 */ /* 0x000fe200078e0a39 */
[----:B------:R-:W-:Y:S01]  /*23c0*/  ISETP.GT.U32.AND P6, PT, R2, R67, PT ;  /* 0x000000430200720c */ /* 0x000fe20003fc4070 */
[----:B------:R-:W-:Y:S01]  /*23d0*/  UIADD3 UR5, UR6, 0x1000, URZ ;  /* 0x0000100006057890 */ /* 0x000fe2000fffe03f */
[----:B------:R-:W-:Y:S01]  /*23e0*/  LOP3.LUT R4, R160, 0x1f, RZ, 0xc0, !PT ;  /* 0x0000001fa0047812 */ /* 0x000fe200078ec0ff */
[----:B------:R-:W-:Y:S01]  /*23f0*/  @!P5 IMAD.MOV R53, RZ, RZ, -R53 ;  /* 0x000000ffff35d224 */ /* 0x000fe200078e0a35 */
[----:B------:R-:W-:Y:S01]  /*2400*/  ISETP.GE.AND P5, PT, R26, RZ, PT ;  /* 0x000000ff1a00720c */ /* 0x000fe20003fa6270 */
        /* <DEDUP_REMOVED lines=8> */
[----:B------:R-:W-:Y:S01]  /*2490*/  @!P6 IMAD.IADD R67, R67, 0x1, -R2 ;  /* 0x000000014343e824 */ /* 0x000fe200078e0a02 */
[----:B------:R-:W-:Y:S01]  /*24a0*/  ISETP.NE.AND P6, PT, R15, RZ, PT ;  /* 0x000000ff0f00720c */ /* 0x000fe20003fc5270 */
[----:B------:R-:W-:Y:S01]  /*24b0*/  @!P0 IMAD.MOV R69, RZ, RZ, -R69 ;  /* 0x000000ffff458224 */ /* 0x000fe200078e0a45 */
[----:B------:R-:W-:Y:S01]  /*24c0*/  LOP3.LUT R2, RZ, R15, RZ, 0x33, !PT ;  /* 0x0000000fff027212 */ /* 0x000fe200078e33ff */
[----:B------:R-:W-:Y:S01]  /*24d0*/  @!P5 IMAD.MOV R59, RZ, RZ, -R59 ;  /* 0x000000ffff3bd224 */ /* 0x000fe200078e0a3b */
[----:B------:R-:W0:Y:S01]  /*24e0*/  LDC R160, c[0x0][0x238] ;  /* 0x00008e00ffa07b82 */ /* 0x000e220000000800 */
[----:B------:R-:W-:Y:S01]  /*24f0*/  @!P4 IMAD.MOV R65, RZ, RZ, -R65 ;  /* 0x000000ffff41c224 */ /* 0x000fe200078e0a41 */
[C---:B------:R-:W-:Y:S01]  /*2500*/  SEL R3, R2.reuse, R3, !P6 ;  /* 0x0000000302037207 */ /* 0x040fe20007000000 */
[----:B------:R-:W-:Y:S01]  /*2510*/  @!P1 IMAD.MOV R61, RZ, RZ, -R61 ;  /* 0x000000ffff3d9224 */ /* 0x000fe200078e0a3d */
[C---:B------:R-:W-:Y:S01]  /*2520*/  SEL R11, R2.reuse, R11, !P6 ;  /* 0x0000000b020b7207 */ /* 0x040fe20007000000 */
[----:B------:R-:W-:Y:S01]  /*2530*/  @!P2 IMAD.MOV R63, RZ, RZ, -R63 ;  /* 0x000000ffff3fa224 */ /* 0x000fe200078e0a3f */
[C---:B------:R-:W-:Y:S01]  /*2540*/  SEL R7, R2.reuse, R7, !P6 ;  /* 0x0000000702077207 */ /* 0x040fe20007000000 */
[----:B------:R-:W-:Y:S01]  /*2550*/  IMAD R3, R3, UR4, RZ ;  /* 0x0000000403037c24 */ /* 0x000fe2000f8e02ff */
        /* <DEDUP_REMOVED lines=20> */
[----:B------:R-:W-:Y:S01]  /*26a0*/  SHF.R.S32.HI R174, RZ, 0x1f, R3 ;  /* 0x0000001fffae7819 */ /* 0x000fe20000011403 */
[----:B------:R-:W-:Y:S01]  /*26b0*/  IMAD R25, R25, UR4, RZ ;  /* 0x0000000419197c24 */ /* 0x000fe2000f8e02ff */
[----:B------:R-:W-:Y:S01]  /*26c0*/  SHF.R.S32.HI R168, RZ, 0x1f, R11 ;  /* 0x0000001fffa87819 */ /* 0x000fe2000001140b */
[----:B------:R-:W-:Y:S01]  /*26d0*/  IMAD R29, R29, UR4, RZ ;  /* 0x000000041d1d7c24 */ /* 0x000fe2000f8e02ff */
[----:B------:R-:W-:Y:S01]  /*26e0*/  IADD3 R178, P2, R11, UR10, RZ ;  /* 0x0000000a0bb27c10 */ /* 0x000fe2000ff5e0ff */
[----:B------:R-:W-:Y:S01]  /*26f0*/  IMAD R41, R41, UR4, RZ ;  /* 0x0000000429297c24 */ /* 0x000fe2000f8e02ff */
[C---:B------:R-:W-:Y:S01]  /*2700*/  SEL R31, R2.reuse, R31, !P6 ;  /* 0x0000001f021f7207 */ /* 0x040fe20007000000 */
[----:B------:R-:W-:Y:S01]  /*2710*/  USHF.R.U32.HI UR5, URZ, 0x4, UR5 ;  /* 0x000000043f057899 */ /* 0x000fe20008011605 */
[----:B------:R-:W-:Y:S01]  /*2720*/  SEL R33, R2, R33, !P6 ;  /* 0x0000002102217207 */ /* 0x000fe20007000000 */
[----:B0-----:R-:W-:Y:S01]  /*2730*/  IMAD.SHL.U32 R248, R160, 0x20, RZ ;  /* 0x00000020a0f87824 */ /* 0x001fe200078e00ff */
[C---:B------:R-:W-:Y:S01]  /*2740*/  SEL R35, R2.reuse, R35, !P6 ;  /* 0x0000002302237207 */ /* 0x040fe20007000000 */
[----:B------:R-:W-:Y:S01]  /*2750*/  IMAD R31, R31, UR4, RZ ;  /* 0x000000041f1f7c24 */ /* 0x000fe2000f8e02ff */
[C---:B------:R-:W-:Y:S01]  /*2760*/  SEL R37, R2.reuse, R37, !P6 ;  /* 0x0000002502257207 */ /* 0x040fe20007000000 */
[----:B------:R-:W-:Y:S01]  /*2770*/  IMAD R33, R33, UR4, RZ ;  /* 0x0000000421217c24 */ /* 0x000fe2000f8e02ff */
[----:B------:R-:W-:Y:S01]  /*2780*/  SEL R39, R2, R39, !P6 ;  /* 0x0000002702277207 */ /* 0x000fe20007000000 */
[----:B------:R-:W-:Y:S01]  /*2790*/  IMAD R35, R35, UR4, RZ ;  /* 0x0000000423237c24 */ /* 0x000fe2000f8e02ff */
[----:B------:R-:W-:Y:S01]  /*27a0*/  IADD3 R3, P5, R3, UR10, RZ ;  /* 0x0000000a03037c10 */ /* 0x000fe2000ffbe0ff */
[----:B------:R-:W-:Y:S01]  /*27b0*/  IMAD R37, R37, UR4, RZ ;  /* 0x0000000425257c24 */ /* 0x000fe2000f8e02ff */
[----:B------:R-:W-:Y:S01]  /*27c0*/  SHF.R.S32.HI R172, RZ, 0x1f, R7 ;  /* 0x0000001fffac7819 */ /* 0x000fe20000011407 */
[----:B------:R-:W-:Y:S01]  /*27d0*/  IMAD R39, R39, UR4, RZ ;  /* 0x0000000427277c24 */ /* 0x000fe2000f8e02ff */
[----:B------:R-:W-:Y:S01]  /*27e0*/  IADD3 R180, P4, R7, UR10, RZ ;  /* 0x0000000a07b47c10 */ /* 0x000fe2000ff9e0ff */
[C---:B------:R-:W-:Y:S01]  /*27f0*/  IMAD R252, R160.reuse, 0x5, RZ ;  /* 0x00000005a0fc7824 */ /* 0x040fe200078e02ff */
[----:B------:R-:W-:Y:S01]  /*2800*/  SHF.R.S32.HI R170, RZ, 0x1f, R9 ;  /* 0x0000001fffaa7819 */ /* 0x000fe20000011409 */
[C---:B------:R-:W-:Y:S01]  /*2810*/  IMAD.SHL.U32 R251, R160.reuse, 0x4, RZ ;  /* 0x00000004a0fb7824 */ /* 0x040fe200078e00ff */
[----:B------:R-:W-:Y:S01]  /*2820*/  IADD3 R179, P3, R9, UR10, RZ ;  /* 0x0000000a09b37c10 */ /* 0x000fe2000ff7e0ff */
[----:B------:R-:W-:Y:S01]  /*2830*/  IMAD R250, R160, 0x3, RZ ;  /* 0x00000003a0fa7824 */ /* 0x000fe200078e02ff */
[----:B------:R-:W-:Y:S01]  /*2840*/  SEL R43, R2, R43, !P6 ;  /* 0x0000002b022b7207 */ /* 0x000fe20007000000 */
[----:B------:R-:W-:Y:S01]  /*2850*/  IMAD.SHL.U32 R249, R160, 0x2, RZ ;  /* 0x00000002a0f97824 */ /* 0x000fe200078e00ff */
[----:B------:R-:W-:-:S02]  /*2860*/  SHF.R.S32.HI R166, RZ, 0x1f, R13 ;  /* 0x0000001fffa67819 */ /* 0x000fc4000001140d */
[----:B------:R-:W-:Y:S01]  /*2870*/  IADD3 R177, P1, R13, UR10, RZ ;  /* 0x0000000a0db17c10 */ /* 0x000fe2000ff3e0ff */
[----:B------:R-:W-:Y:S01]  /*2880*/  IMAD R43, R43, UR4, RZ ;  /* 0x000000042b2b7c24 */ /* 0x000fe2000f8e02ff */
[C---:B------:R-:W-:Y:S02]  /*2890*/  SEL R45, R2.reuse, R45, !P6 ;  /* 0x0000002d022d7207 */ /* 0x040fe40007000000 */
[C---:B------:R-:W-:Y:S02]  /*28a0*/  SEL R47, R2.reuse, R47, !P6 ;  /* 0x0000002f022f7207 */ /* 0x040fe40007000000 */
        /* <DEDUP_REMOVED lines=18> */
[----:B------:R-:W-:Y:S01]  /*29d0*/  SEL R67, R2, R67, !P6 ;  /* 0x0000004302437207 */ /* 0x000fe20007000000 */
[----:B------:R-:W-:Y:S01]  /*29e0*/  IMAD R63, R63, UR4, RZ ;  /* 0x000000043f3f7c24 */ /* 0x000fe2000f8e02ff */
[----:B------:R-:W-:Y:S01]  /*29f0*/  IADD3.X R168, R168, UR11, RZ, P2, !PT ;  /* 0x0000000ba8a87c10 */ /* 0x000fe200097fe4ff */
[----:B------:R-:W-:Y:S01]  /*2a00*/  IMAD R65, R65, UR4, RZ ;  /* 0x0000000441417c24 */ /* 0x000fe2000f8e02ff */
[----:B------:R-:W-:Y:S01]  /*2a10*/  SEL R2, R2, R69, !P6 ;  /* 0x0000004502027207 */ /* 0x000fe20007000000 */
[----:B------:R-:W-:Y:S01]  /*2a20*/  IMAD R67, R67, UR4, RZ ;  /* 0x0000000443437c24 */ /* 0x000fe2000f8e02ff */
[----:B------:R-:W-:-:S02]  /*2a30*/  IADD3.X R174, R174, UR11, RZ, P5, !PT ;  /* 0x0000000baeae7c10 */ /* 0x000fc4000affe4ff */
[----:B------:R-:W-:Y:S02]  /*2a40*/  CS2R R68, SRZ ;  /* 0x0000000000447805 */ /* 0x000fe4000001ff00 */
[----:B------:R-:W-:Y:S01]  /*2a50*/  IADD3.X R172, R172, UR11, RZ, P4, !PT ;  /* 0x0000000bacac7c10 */ /* 0x000fe2000a7fe4ff */
[----:B------:R-:W-:Y:S01]  /*2a60*/  IMAD R2, R2, UR4, RZ ;  /* 0x0000000402027c24 */ /* 0x000fe2000f8e02ff */
[----:B------:R-:W-:Y:S01]  /*2a70*/  IADD3.X R170, R170, UR11, RZ, P3, !PT ;  /* 0x0000000baaaa7c10 */ /* 0x000fe20009ffe4ff */
[----:B------:R-:W-:Y:S01]  /*2a80*/  USHF.R.U32.HI UR4, URZ, 0x4, UR6 ;  /* 0x000000043f047899 */ /* 0x000fe20008011606 */
[----:B------:R-:W-:Y:S02]  /*2a90*/  SHF.R.S32.HI R22, RZ, 0x1f, R27 ;  /* 0x0000001fff167819 */ /* 0x000fe4000001141b */
[----:B------:R-:W-:Y:S01]  /*2aa0*/  IADD3 R167, P2, R27, UR10, RZ ;  /* 0x0000000a1ba77c10 */ /* 0x000fe2000ff5e0ff */
[----:B------:R-:W-:Y:S01]  /*2ab0*/  USGXT.U32 UR4, UR4, 0xe ;  /* 0x0000000e0404789a */ /* 0x000fe20008000000 */
[----:B------:R-:W-:-:S02]  /*2ac0*/  SHF.R.S32.HI R164, RZ, 0x1f, R17 ;  /* 0x0000001fffa47819 */ /* 0x000fc40000011411 */
[----:B------:R-:W-:Y:S02]  /*2ad0*/  CS2R R26, SRZ ;  /* 0x00000000001a7805 */ /* 0x000fe4000001ff00 */
[----:B------:R-:W-:Y:S02]  /*2ae0*/  IADD3 R176, P0, R17, UR10, RZ ;  /* 0x0000000a11b07c10 */ /* 0x000fe4000ff1e0ff */
[----:B------:R-:W-:Y:S02]  /*2af0*/  SHF.R.S32.HI R158, RZ, 0x1f, R19 ;  /* 0x0000001fff9e7819 */ /* 0x000fe40000011413 */
[----:B------:R-:W-:Y:S02]  /*2b00*/  IADD3 R175, P6, R19, UR10, RZ ;  /* 0x0000000a13af7c10 */ /* 0x000fe4000ffde0ff */
[----:B------:R-:W-:Y:S02]  /*2b10*/  SHF.R.S32.HI R156, RZ, 0x1f, R21 ;  /* 0x0000001fff9c7819 */ /* 0x000fe40000011415 */
[----:B------:R-:W-:-:S02]  /*2b20*/  IADD3 R173, P5, R21, UR10, RZ ;  /* 0x0000000a15ad7c10 */ /* 0x000fc4000ffbe0ff */
[----:B------:R-:W-:Y:S02]  /*2b30*/  SHF.R.S32.HI R154, RZ, 0x1f, R23 ;  /* 0x0000001fff9a7819 */ /* 0x000fe40000011417 */
[----:B------:R-:W-:Y:S02]  /*2b40*/  IADD3 R171, P4, R23, UR10, RZ ;  /* 0x0000000a17ab7c10 */ /* 0x000fe4000ff9e0ff */
[----:B------:R-:W-:Y:S02]  /*2b50*/  SHF.R.S32.HI R152, RZ, 0x1f, R25 ;  /* 0x0000001fff987819 */ /* 0x000fe40000011419 */
[----:B------:R-:W-:Y:S02]  /*2b60*/  IADD3 R169, P3, R25, UR10, RZ ;  /* 0x0000000a19a97c10 */ /* 0x000fe4000ff7e0ff */
[----:B------:R-:W-:Y:S02]  /*2b70*/  CS2R R24, SRZ ;  /* 0x0000000000187805 */ /* 0x000fe4000001ff00 */
[----:B------:R-:W-:-:S02]  /*2b80*/  IADD3.X R166, R166, UR11, RZ, P1, !PT ;  /* 0x0000000ba6a67c10 */ /* 0x000fc40008ffe4ff */
[----:B------:R-:W-:Y:S02]  /*2b90*/  SHF.R.S32.HI R20, RZ, 0x1f, R29 ;  /* 0x0000001fff147819 */ /* 0x000fe4000001141d */
[----:B------:R-:W-:Y:S02]  /*2ba0*/  IADD3 R165, P1, R29, UR10, RZ ;  /* 0x0000000a1da57c10 */ /* 0x000fe4000ff3e0ff */
[----:B------:R-:W-:Y:S02]  /*2bb0*/  CS2R R28, SRZ ;  /* 0x00000000001c7805 */ /* 0x000fe4000001ff00 */
[----:B------:R-:W-:Y:S02]  /*2bc0*/  IADD3.X R22, R22, UR11, RZ, P2, !PT ;  /* 0x0000000b16167c10 */ /* 0x000fe400097fe4ff */
[----:B------:R-:W-:Y:S02]  /*2bd0*/  IADD3.X R164, R164, UR11, RZ, P0, !PT ;  /* 0x0000000ba4a47c10 */ /* 0x000fe400087fe4ff */
[----:B------:R-:W-:-:S02]  /*2be0*/  IADD3.X R158, R158, UR11, RZ, P6, !PT ;  /* 0x0000000b9e9e7c10 */ /* 0x000fc4000b7fe4ff */
[----:B------:R-:W-:Y:S02]  /*2bf0*/  IADD3.X R156, R156, UR11, RZ, P5, !PT ;  /* 0x0000000b9c9c7c10 */ /* 0x000fe4000affe4ff */
[----:B------:R-:W-:Y:S02]  /*2c00*/  IADD3.X R154, R154, UR11, RZ, P4, !PT ;  /* 0x0000000b9a9a7c10 */ /* 0x000fe4000a7fe4ff */
[----:B------:R-:W-:Y:S02]  /*2c10*/  IADD3.X R152, R152, UR11, RZ, P3, !PT ;  /* 0x0000000b98987c10 */ /* 0x000fe40009ffe4ff */
[----:B------:R-:W-:Y:S02]  /*2c20*/  SHF.R.S32.HI R11, RZ, 0x1f, R41 ;  /* 0x0000001fff0b7819 */ /* 0x000fe40000011429 */
[----:B------:R-:W-:Y:S02]  /*2c30*/  IADD3 R21, P2, R41, UR10, RZ ;  /* 0x0000000a29157c10 */ /* 0x000fe4000ff5e0ff */
[----:B------:R-:W-:-:S02]  /*2c40*/  CS2R R40, SRZ ;  /* 0x0000000000287805 */ /* 0x000fc4000001ff00 */
[----:B------:R-:W-:Y:S02]  /*2c50*/  SHF.R.S32.HI R18, RZ, 0x1f, R31 ;  /* 0x0000001fff127819 */ /* 0x000fe4000001141f */
[----:B------:R-:W-:Y:S02]  /*2c60*/  IADD3 R159, P0, R31, UR10, RZ ;  /* 0x0000000a1f9f7c10 */ /* 0x000fe4000ff1e0ff */
[----:B------:R-:W-:Y:S02]  /*2c70*/  CS2R R30, SRZ ;  /* 0x00000000001e7805 */ /* 0x000fe4000001ff00 */
        /* <DEDUP_REMOVED lines=12> */
[----:B------:R-:W-:Y:S02]  /*2d40*/  IADD3.X R20, R20, UR11, RZ, P1, !PT ;  /* 0x0000000b14147c10 */ /* 0x000fe40008ffe4ff */
[----:B------:R-:W-:Y:S02]  /*2d50*/  SHF.R.S32.HI R10, RZ, 0x1f, R43 ;  /* 0x0000001fff0a7819 */ /* 0x000fe4000001142b */
[----:B------:R-:W-:-:S02]  /*2d60*/  IADD3 R19, P1, R43, UR10, RZ ;  /* 0x0000000a2b137c10 */ /* 0x000fc4000ff3e0ff */
[----:B------:R-:W-:Y:S02]  /*2d70*/  CS2R R42, SRZ ;  /* 0x00000000002a7805 */ /* 0x000fe4000001ff00 */
[----:B------:R-:W-:Y:S02]  /*2d80*/  IADD3.X R11, R11, UR11, RZ, P2, !PT ;  /* 0x0000000b0b0b7c10 */ /* 0x000fe400097fe4ff */
[----:B------:R-:W-:Y:S02]  /*2d90*/  IADD3.X R18, R18, UR11, RZ, P0, !PT ;  /* 0x0000000b12127c10 */ /* 0x000fe400087fe4ff */
[----:B------:R-:W-:Y:S02]  /*2da0*/  IADD3.X R16, R16, UR11, RZ, P6, !PT ;  /* 0x0000000b10107c10 */ /* 0x000fe4000b7fe4ff */
[----:B------:R-:W-:Y:S02]  /*2db0*/  IADD3.X R14, R14, UR11, RZ, P5, !PT ;  /* 0x0000000b0e0e7c10 */ /* 0x000fe4000affe4ff */
[----:B------:R-:W-:-:S02]  /*2dc0*/  IADD3.X R13, R13, UR11, RZ, P4, !PT ;  /* 0x0000000b0d0d7c10 */ /* 0x000fc4000a7fe4ff */
[----:B------:R-:W-:Y:S02]  /*2dd0*/  IADD3.X R12, R12, UR11, RZ, P3, !PT ;  /* 0x0000000b0c0c7c10 */ /* 0x000fe40009ffe4ff */
[----:B------:R-:W-:Y:S02]  /*2de0*/  SHF.R.S32.HI R221, RZ, 0x1f, R55 ;  /* 0x0000001fffdd7819 */ /* 0x000fe40000011437 */
[----:B------:R-:W-:Y:S02]  /*2df0*/  IADD3 R223, P2, R55, UR10, RZ ;  /* 0x0000000a37df7c10 */ /* 0x000fe4000ff5e0ff */
[----:B------:R-:W-:Y:S02]  /*2e00*/  CS2R R54, SRZ ;  /* 0x0000000000367805 */ /* 0x000fe4000001ff00 */
[----:B------:R-:W-:Y:S02]  /*2e10*/  SHF.R.S32.HI R9, RZ, 0x1f, R45 ;  /* 0x0000001fff097819 */ /* 0x000fe4000001142d */
[----:B------:R-:W-:-:S02]  /*2e20*/  IADD3 R17, P0, R45, UR10, RZ ;  /* 0x0000000a2d117c10 */ /* 0x000fc4000ff1e0ff */
[----:B------:R-:W-:Y:S02]  /*2e30*/  CS2R R44, SRZ ;  /* 0x00000000002c7805 */ /* 0x000fe4000001ff00 */
        /* <DEDUP_REMOVED lines=12> */
[----:B------:R-:W-:Y:S02]  /*2f00*/  IADD3.X R10, R10, UR11, RZ, P1, !PT ;  /* 0x0000000b0a0a7c10 */ /* 0x000fe40008ffe4ff */
[----:B------:R-:W-:Y:S02]  /*2f10*/  SHF.R.S32.HI R225, RZ, 0x1f, R57 ;  /* 0x0000001fffe17819 */ /* 0x000fe40000011439 */
[----:B------:R-:W-:Y:S02]  /*2f20*/  IADD3 R227, P1, R57, UR10, RZ ;  /* 0x0000000a39e37c10 */ /* 0x000fe4000ff3e0ff */
[----:B------:R-:W-:Y:S02]  /*2f30*/  CS2R R56, SRZ ;  /* 0x0000000000387805 */ /* 0x000fe4000001ff00 */
[----:B------:R-:W-:-:S02]  /*2f40*/  IADD3.X R221, R221, UR11, RZ, P2, !PT ;  /* 0x0000000bdddd7c10 */ /* 0x000fc400097fe4ff */
[----:B------:R-:W-:Y:S02]  /*2f50*/  IADD3.X R9, R9, UR11, RZ, P0, !PT ;  /* 0x0000000b09097c10 */ /* 0x000fe400087fe4ff */
[----:B------:R-:W-:Y:S02]  /*2f60*/  IADD3.X R8, R8, UR11, RZ, P6, !PT ;  /* 0x0000000b08087c10 */ /* 0x000fe4000b7fe4ff */
[----:B------:R-:W-:Y:S02]  /*2f70*/  IADD3.X R209, R209, UR11, RZ, P5, !PT ;  /* 0x0000000bd1d17c10 */ /* 0x000fe4000affe4ff */
[----:B------:R-:W-:Y:S02]  /*2f80*/  IADD3.X R213, R213, UR11, RZ, P4, !PT ;  /* 0x0000000bd5d57c10 */ /* 0x000fe4000a7fe4ff */
[----:B------:R-:W-:Y:S02]  /*2f90*/  IADD3.X R217, R217, UR11, RZ, P3, !PT ;  /* 0x0000000bd9d97c10 */ /* 0x000fe40009ffe4ff */
[----:B------:R-:W-:-:S02]  /*2fa0*/  SHF.R.S32.HI R241, RZ, 0x1f, R2 ;  /* 0x0000001ffff17819 */ /* 0x000fc40000011402 */
[----:B------:R-:W-:Y:S01]  /*2fb0*/  IADD3 R242, P2, R2, UR10, RZ ;  /* 0x0000000a02f27c10 */ /* 0x000fe2000ff5e0ff */
[----:B------:R-:W-:Y:S01]  /*2fc0*/  IMAD R2, R4, UR7, RZ ;  /* 0x0000000704027c24 */ /* 0x000fe2000f8e02ff */
[----:B------:R-:W-:Y:S01]  /*2fd0*/  IADD3 R231, P0, R59, UR10, RZ ;  /* 0x0000000a3be77c10 */ /* 0x000fe2000ff1e0ff */
[----:B------:R-:W-:Y:S01]  /*2fe0*/  ULDC UR7, c[0x0][0x238] ;  /* 0x00008e0000077ab9 */ /* 0x000fe20000000800 */
[----:B------:R-:W-:Y:S02]  /*2ff0*/  IADD3 R234, P6, R61, UR10, RZ ;  /* 0x0000000a3dea7c10 */ /* 0x000fe4000ffde0ff */
[----:B------:R-:W-:Y:S02]  /*3000*/  IADD3 R236, P5, R63, UR10, RZ ;  /* 0x0000000a3fec7c10 */ /* 0x000fe4000ffbe0ff */
[----:B------:R-:W-:Y:S02]  /*3010*/  IADD3 R238, P4, R65, UR10, RZ ;  /* 0x0000000a41ee7c10 */ /* 0x000fe4000ff9e0ff */
[----:B------:R-:W-:Y:S01]  /*3020*/  IADD3 R240, P3, R67, UR10, RZ ;  /* 0x0000000a43f07c10 */ /* 0x000fe2000ff7e0ff */
[----:B------:R-:W-:Y:S01]  /*3030*/  USGXT.U32 UR10, UR5, 0xe ;  /* 0x0000000e050a789a */ /* 0x000fe20008000000 */
[----:B------:R-:W-:-:S02]  /*3040*/  IADD3.X R225, R225, UR11, RZ, P1, !PT ;  /* 0x0000000be1e17c10 */ /* 0x000fc40008ffe4ff */
[----:B------:R-:W-:Y:S02]  /*3050*/  LOP3.LUT R244, R71, 0xf60, R244, 0xf8, !PT ;  /* 0x00000f6047f47812 */ /* 0x000fe400078ef8f4 */
[----:B------:R-:W-:Y:S02]  /*3060*/  CS2R R70, SRZ ;  /* 0x0000000000467805 */ /* 0x000fe4000001ff00 */
[----:B------:R-:W-:Y:S02]  /*3070*/  SHF.R.S32.HI R229, RZ, 0x1f, R59 ;  /* 0x0000001fffe57819 */ /* 0x000fe4000001143b */
[----:B------:R-:W-:Y:S02]  /*3080*/  CS2R R58, SRZ ;  /* 0x00000000003a7805 */ /* 0x000fe4000001ff00 */
[----:B------:R-:W-:Y:S02]  /*3090*/  SHF.R.S32.HI R233, RZ, 0x1f, R61 ;  /* 0x0000001fffe97819 */ /* 0x000fe4000001143d */
[----:B------:R-:W-:-:S02]  /*30a0*/  CS2R R60, SRZ ;  /* 0x00000000003c7805 */ /* 0x000fc4000001ff00 */
[----:B------:R-:W-:Y:S02]  /*30b0*/  SHF.R.S32.HI R235, RZ, 0x1f, R63 ;  /* 0x0000001fffeb7819 */ /* 0x000fe4000001143f */
[----:B------:R-:W-:Y:S02]  /*30c0*/  CS2R R62, SRZ ;  /* 0x00000000003e7805 */ /* 0x000fe4000001ff00 */
[----:B------:R-:W-:Y:S02]  /*30d0*/  SHF.R.S32.HI R237, RZ, 0x1f, R65 ;  /* 0x0000001fffed7819 */ /* 0x000fe40000011441 */
[----:B------:R-:W-:Y:S02]  /*30e0*/  CS2R R64, SRZ ;  /* 0x0000000000407805 */ /* 0x000fe4000001ff00 */
[----:B------:R-:W-:Y:S02]  /*30f0*/  SHF.R.S32.HI R239, RZ, 0x1f, R67 ;  /* 0x0000001fffef7819 */ /* 0x000fe40000011443 */
[----:B------:R-:W-:-:S02]  /*3100*/  CS2R R66, SRZ ;  /* 0x0000000000427805 */ /* 0x000fc4000001ff00 */
[----:B------:R-:W-:Y:S01]  /*3110*/  IADD3 R7, P1, R0, UR8, RZ ;  /* 0x0000000800077c10 */ /* 0x000fe2000ff3e0ff */
[----:B------:R-:W-:Y:S01]  /*3120*/  UMOV UR8, 0xffffff80 ;  /* 0xffffff8000087882 */ /* 0x000fe20000000000 */
[----:B------:R-:W-:Y:S01]  /*3130*/  IADD3.X R229, R229, UR11, RZ, P0, !PT ;  /* 0x0000000be5e57c10 */ /* 0x000fe200087fe4ff */
[----:B------:R-:W-:Y:S01]  /*3140*/  UMOV UR5, URZ ;  /* 0x0000003f00057c82 */ /* 0x000fe20008000000 */
[----:B------:R-:W-:Y:S01]  /*3150*/  IADD3.X R233, R233, UR11, RZ, P6, !PT ;  /* 0x0000000be9e97c10 */ /* 0x000fe2000b7fe4ff */
[----:B------:R-:W-:Y:S01]  /*3160*/  UMOV UR18, UR10 ;  /* 0x0000000a00127c82 */ /* 0x000fe20008000000 */
[----:B------:R-:W-:Y:S02]  /*3170*/  IADD3.X R235, R235, UR11, RZ, P5, !PT ;  /* 0x0000000bebeb7c10 */ /* 0x000fe4000affe4ff */
[----:B------:R-:W-:Y:S02]  /*3180*/  IADD3.X R237, R237, UR11, RZ, P4, !PT ;  /* 0x0000000beded7c10 */ /* 0x000fe4000a7fe4ff */
[----:B------:R-:W-:-:S02]  /*3190*/  IADD3.X R239, R239, UR11, RZ, P3, !PT ;  /* 0x0000000befef7c10 */ /* 0x000fc40009ffe4ff */
[----:B------:R-:W-:Y:S02]  /*31a0*/  IADD3.X R241, R241, UR11, RZ, P2, !PT ;  /* 0x0000000bf1f17c10 */ /* 0x000fe400097fe4ff */
[----:B------:R-:W-:Y:S01]  /*31b0*/  LEA.HI.X.SX32 R6, R0, UR9, 0x1, P1 ;  /* 0x0000000900067c11 */ /* 0x000fe200088f0eff */
[----:B------:R-:W-:Y:S01]  /*31c0*/  UMOV UR9, 0x3fffffef ;  /* 0x3fffffef00097882 */ /* 0x000fe20000000000 */
[----:B------:R-:W-:Y:S01]  /*31d0*/  SHF.R.S32.HI R246, RZ, 0x1f, R2 ;  /* 0x0000001ffff67819 */ /* 0x000fe20000011402 */
[----:B------:R-:W-:Y:S01]  /*31e0*/  IMAD.U32 R0, RZ, RZ, UR15 ;  /* 0x0000000fff007e24 */ /* 0x000fe2000f8e00ff */
[----:B------:R-:W-:Y:S01]  /*31f0*/  LOP3.LUT R160, R244, 0x10, RZ, 0x3c, !PT ;  /* 0x00000010f4a07812 */ /* 0x000fe200078e3cff */
[----:B------:R-:W-:Y:S02]  /*3200*/  USHF.R.S32.HI UR15, URZ, 0x1f, UR14 ;  /* 0x0000001f3f0f7899 */ /* 0x000fe4000801140e */
[----:B------:R-:W-:-:S12]  /*3210*/  UIADD3.64 UR8, UR4, -UR8, URZ ;  /* 0x8000000804087297 */ /* 0x000fd8000fffe03f */
.L_x_1:
[----:B------:R-:W0:Y:S01]  /*3220*/  LDC R186, c[0x0][0x238] ;  /* 0x00008e00ffba7b82 */ /* 0x000e220000000800 */
[C---:B------:R-:W-:Y:S02]  /*3230*/  ISETP.GT.AND P2, PT, R0.reuse, 0x2, PT ;  /* 0x000000020000780c */ /* 0x040fe40003f44270 */
[C---:B------:R-:W-:Y:S02]  /*3240*/  IADD3 R160, P0, R249.reuse, R7, RZ ;  /* 0x00000007f9a07210 */ /* 0x040fe40007f1e0ff */
[----:B------:R-:W-:Y:S02]  /*3250*/  PRMT R162, RZ, 0x7610, R162 ;  /* 0x00007610ffa27816 */ /* 0x000fe400000000a2 */
[----:B------:R-:W-:Y:S02]  /*3260*/  LEA.HI.X.SX32 R161, R249, R6, 0x1, P0 ;  /* 0x00000006f9a17211 */ /* 0x000fe400000f0eff */
[C---:B------:R-:W-:Y:S02]  /*3270*/  ISETP.GT.AND P0, PT, R0.reuse, 0x4, PT ;  /* 0x000000040000780c */ /* 0x040fe40003f04270 */
[----:B------:R-:W-:-:S02]  /*3280*/  ISETP.GT.AND P4, PT, R0, 0x3, PT ;  /* 0x000000030000780c */ /* 0x000fc40003f84270 */
[CC--:B------:R-:W-:Y:S01]  /*3290*/  IADD3 R182, P1, R250.reuse, R7.reuse, RZ ;  /* 0x00000007fab67210 */ /* 0x0c0fe20007f3e0ff */
[----:B------:R1:W2:Y:S01]  /*32a0*/  @P2 LDG.E.U8 R162, desc[UR12][R160.64] ;  /* 0x0000000ca0a22981 */ /* 0x0002a2000c1e1100 */
[----:B------:R-:W-:Y:S02]  /*32b0*/  PRMT R192, RZ, 0x7610, R192 ;  /* 0x00007610ffc07816 */ /* 0x000fe400000000c0 */
[----:B------:R-:W-:Y:S02]  /*32c0*/  PRMT R163, RZ, 0x7610, R163 ;  /* 0x00007610ffa37816 */ /* 0x000fe400000000a3 */
[-C--:B------:R-:W-:Y:S02]  /*32d0*/  LEA.HI.X.SX32 R183, R250, R6.reuse, 0x1, P1 ;  /* 0x00000006fab77211 */ /* 0x080fe400008f0eff */
[C---:B-1----:R-:W-:Y:S01]  /*32e0*/  IADD3 R160, P2, R251.reuse, R7, RZ ;  /* 0x00000007fba07210 */ /* 0x042fe20007f5e0ff */
[----:B0-----:R-:W-:Y:S01]  /*32f0*/  IMAD R187, R186, 0x6, RZ ;  /* 0x00000006babb7824 */ /* 0x001fe200078e02ff */
[----:B------:R-:W-:Y:S01]  /*3300*/  ISETP.GT.AND P3, PT, R0, 0x5, PT ;  /* 0x000000050000780c */ /* 0x000fe20003f64270 */
[----:B------:R-:W3:Y:S01]  /*3310*/  @P4 LDG.E.U8 R163, desc[UR12][R182.64] ;  /* 0x0000000cb6a34981 */ /* 0x000ee2000c1e1100 */
[----:B------:R-:W-:-:S05]  /*3320*/  LEA.HI.X.SX32 R161, R251, R6, 0x1, P2 ;  /* 0x00000006fba17211 */ /* 0x000fca00010f0eff */
[----:B------:R0:W4:Y:S02]  /*3330*/  @P0 LDG.E.U8 R192, desc[UR12][R160.64] ;  /* 0x0000000ca0c00981 */ /* 0x000124000c1e1100 */
[----:B0-----:R-:W-:-:S04]  /*3340*/  IADD3 R160, P0, R187, R7, RZ ;  /* 0x00000007bba07210 */ /* 0x001fc80007f1e0ff */
[-C--:B------:R-:W-:Y:S02]  /*3350*/  LEA.HI.X.SX32 R161, R187, R6.reuse, 0x1, P0 ;  /* 0x00000006bba17211 */ /* 0x080fe400000f0eff */
[----:B------:R-:W0:Y:S01]  /*3360*/  LDC R187, c[0x0][0x238] ;  /* 0x00008e00ffbb7b82 */ /* 0x000e220000000800 */
[----:B------:R-:W-:Y:S02]  /*3370*/  IADD3 R182, P1, R252, R7, RZ ;  /* 0x00000007fcb67210 */ /* 0x000fe40007f3e0ff */
[----:B------:R-:W-:Y:S01]  /*3380*/  PRMT R193, RZ, 0x7610, R193 ;  /* 0x00007610ffc17816 */ /* 0x000fe200000000c1 */
[----:B------:R-:W-:Y:S01]  /*3390*/  IMAD R186, R186, 0x7, RZ ;  /* 0x00000007baba7824 */ /* 0x000fe200078e02ff */
[----:B------:R-:W-:Y:S02]  /*33a0*/  LEA.HI.X.SX32 R183, R252, R6, 0x1, P1 ;  /* 0x00000006fcb77211 */ /* 0x000fe400008f0eff */
[----:B------:R-:W-:-:S03]  /*33b0*/  ISETP.GT.AND P2, PT, R0, 0x6, PT ;  /* 0x000000060000780c */ /* 0x000fc60003f44270 */
[----:B------:R1:W5:Y:S01]  /*33c0*/  @P3 LDG.E.U8 R193, desc[UR12][R182.64] ;  /* 0x0000000cb6c13981 */ /* 0x000362000c1e1100 */
[----:B------:R-:W-:Y:S02]  /*33d0*/  PRMT R199, RZ, 0x7610, R199 ;  /* 0x00007610ffc77816 */ /* 0x000fe400000000c7 */
[----:B-1----:R-:W-:-:S07]  /*33e0*/  IADD3 R182, P3, R186, R7, RZ ;  /* 0x00000007bab67210 */ /* 0x002fce0007f7e0ff */
[----:B------:R1:W2:Y:S01]  /*33f0*/  @P2 LDG.E.U8 R199, desc[UR12][R160.64] ;  /* 0x0000000ca0c72981 */ /* 0x0002a2000c1e1100 */
[----:B------:R-:W-:Y:S01]  /*3400*/  LEA.HI.X.SX32 R183, R186, R6, 0x1, P3 ;  /* 0x00000006bab77211 */ /* 0x000fe200018f0eff */
[----:B0-----:R-:W-:-:S05]  /*3410*/  IMAD.SHL.U32 R186, R187, 0x8, RZ ;  /* 0x00000008bbba7824 */ /* 0x001fca00078e00ff */
[----:B-1----:R-:W-:-:S04]  /*3420*/  IADD3 R160, P4, R186, R7, RZ ;  /* 0x00000007baa07210 */ /* 0x002fc80007f9e0ff */
[----:B------:R-:W-:Y:S02]  /*3430*/  LEA.HI.X.SX32 R161, R186, R6, 0x1, P4 ;  /* 0x00000006baa17211 */ /* 0x000fe400020f0eff */
[----:B------:R-:W0:Y:S01]  /*3440*/  LDC R186, c[0x0][0x238] ;  /* 0x00008e00ffba7b82 */ /* 0x000e220000000800 */
[C---:B------:R-:W-:Y:S02]  /*3450*/  ISETP.GT.AND P1, PT, R0.reuse, 0x7, PT ;  /* 0x000000070000780c */ /* 0x040fe40003f24270 */
[----:B------:R-:W-:Y:S01]  /*3460*/  PRMT R200, RZ, 0x7610, R200 ;  /* 0x00007610ffc87816 */ /* 0x000fe200000000c8 */
[----:B------:R-:W-:Y:S01]  /*3470*/  IMAD R187, R187, 0x9, RZ ;  /* 0x00000009bbbb7824 */ /* 0x000fe200078e02ff */
[----:B------:R-:W-:Y:S02]  /*3480*/  ISETP.GT.AND P0, PT, R0, 0x8, PT ;  /* 0x000000080000780c */ /* 0x000fe40003f04270 */
[----:B------:R-:W-:-:S07]  /*3490*/  PRMT R201, RZ, 0x7610, R201 ;  /* 0x00007610ffc97816 */ /* 0x000fce00000000c9 */
[----:B------:R1:W2:Y:S04]  /*34a0*/  @P1 LDG.E.U8 R200, desc[UR12][R182.64] ;  /* 0x0000000cb6c81981 */ /* 0x0002a8000c1e1100 */
[----:B------:R0:W2:Y:S01]  /*34b0*/  @P0 LDG.E.U8 R201, desc[UR12][R160.64] ;  /* 0x0000000ca0c90981 */ /* 0x0000a2000c1e1100 */
[----:B-1----:R-:W-:-:S04]  /*34c0*/  IADD3 R182, P3, R187, R7, RZ ;  /* 0x00000007bbb67210 */ /* 0x002fc80007f7e0ff */
[----:B------:R-:W-:Y:S01]  /*34d0*/  LEA.HI.X.SX32 R183, R187, R6, 0x1, P3 ;  /* 0x00000006bbb77211 */ /* 0x000fe200018f0eff */
[----:B0-----:R-:W-:-:S05]  /*34e0*/  IMAD R187, R186, 0xa, RZ ;  /* 0x0000000ababb7824 */ /* 0x001fca00078e02ff */
[----:B------:R-:W-:-:S04]  /*34f0*/  IADD3 R160, P4, R187, R7, RZ ;  /* 0x00000007bba07210 */ /* 0x000fc80007f9e0ff */
[----:B------:R-:W-:Y:S02]  /*3500*/  LEA.HI.X.SX32 R161, R187, R6, 0x1, P4 ;  /* 0x00000006bba17211 */ /* 0x000fe400020f0eff */
[----:B------:R-:W0:Y:S01]  /*3510*/  LDC R187, c[0x0][0x238] ;  /* 0x00008e00ffbb7b82 */ /* 0x000e220000000800 */
[----:B------:R-:W-:Y:S02]  /*3520*/  ISETP.GT.AND P2, PT, R0, 0x9, PT ;  /* 0x000000090000780c */ /* 0x000fe40003f44270 */
        /* <DEDUP_REMOVED lines=12> */
[C---:B------:R-:W-:Y:S02]  /*35f0*/  ISETP.GT.AND P0, PT, R0.reuse, 0xb, PT ;  /* 0x0000000b0000780c */ /* 0x040fe40003f04270 */
[----:B------:R-:W-:Y:S01]  /*3600*/  PRMT R204, RZ, 0x7610, R204 ;  /* 0x00007610ffcc7816 */ /* 0x000fe200000000cc */
[----:B------:R-:W-:Y:S01]  /*3610*/  IMAD R187, R187, 0xd, RZ ;  /* 0x0000000dbbbb7824 */ /* 0x000fe200078e02ff */
[C---:B------:R-:W-:Y:S02]  /*3620*/  ISETP.GT.AND P2, PT, R0.reuse, 0xc, PT ;  /* 0x0000000c0000780c */ /* 0x040fe40003f44270 */
[----:B------:R-:W-:Y:S02]  /*3630*/  ISETP.GT.AND P1, PT, R0, 0xd, PT ;  /* 0x0000000d0000780c */ /* 0x000fe40003f24270 */
[----:B------:R-:W-:-:S05]  /*3640*/  PRMT R205, RZ, 0x7610, R205 ;  /* 0x00007610ffcd7816 */ /* 0x000fca00000000cd */
[----:B------:R1:W2:Y:S01]  /*3650*/  @P0 LDG.E.U8 R204, desc[UR12][R182.64] ;  /* 0x0000000cb6cc0981 */ /* 0x0002a2000c1e1100 */
[----:B------:R-:W-:-:S03]  /*3660*/  PRMT R206, RZ, 0x7610, R206 ;  /* 0x00007610ffce7816 */ /* 0x000fc600000000ce */
[----:B------:R-:W2:Y:S01]  /*3670*/  @P2 LDG.E.U8 R205, desc[UR12][R160.64] ;  /* 0x0000000ca0cd2981 */ /* 0x000ea2000c1e1100 */
[----:B-1----:R-:W-:-:S04]  /*3680*/  IADD3 R182, P3, R187, R7, RZ ;  /* 0x00000007bbb67210 */ /* 0x002fc80007f7e0ff */
[----:B------:R-:W-:Y:S01]  /*3690*/  LEA.HI.X.SX32 R183, R187, R6, 0x1, P3 ;  /* 0x00000006bbb77211 */ /* 0x000fe200018f0eff */
[----:B0-----:R-:W-:Y:S01]  /*36a0*/  IMAD R187, R186, 0xe, RZ ;  /* 0x0000000ebabb7824 */ /* 0x001fe200078e02ff */
[----:B------:R-:W-:Y:S01]  /*36b0*/  ISETP.GT.AND P2, PT, R0, 0xf, PT ;  /* 0x0000000f0000780c */ /* 0x000fe20003f44270 */
[----:B------:R-:W-:Y:S02]  /*36c0*/  IMAD R186, R186, 0xf, RZ ;  /* 0x0000000fbaba7824 */ /* 0x000fe400078e02ff */
[----:B------:R0:W2:Y:S01]  /*36d0*/  @P1 LDG.E.U8 R206, desc[UR12][R182.64] ;  /* 0x0000000cb6ce1981 */ /* 0x0000a2000c1e1100 */
[----:B------:R-:W-:Y:S02]  /*36e0*/  ISETP.GT.AND P1, PT, R0, RZ, PT ;  /* 0x000000ff0000720c */ /* 0x000fe40003f24270 */
[----:B------:R-:W-:Y:S02]  /*36f0*/  PRMT R208, RZ, 0x7610, R208 ;  /* 0x00007610ffd07816 */ /* 0x000fe400000000d0 */
[----:B0-----:R-:W-:-:S04]  /*3700*/  IADD3 R182, P3, R186, R7, RZ ;  /* 0x00000007bab67210 */ /* 0x001fc80007f7e0ff */
[----:B------:R-:W-:Y:S02]  /*3710*/  LEA.HI.X.SX32 R183, R186, R6, 0x1, P3 ;  /* 0x00000006bab77211 */ /* 0x000fe400018f0eff */
[----:B------:R-:W-:Y:S01]  /*3720*/  PRMT R210, RZ, 0x7610, R210 ;  /* 0x00007610ffd27816 */ /* 0x000fe200000000d2 */
[----:B------:R-:W0:Y:S02]  /*3730*/  LDC R186, c[0x0][0x238] ;  /* 0x00008e00ffba7b82 */ /* 0x000e240000000800 */
[----:B------:R1:W2:Y:S01]  /*3740*/  @P2 LDG.E.U8 R208, desc[UR12][R182.64] ;  /* 0x0000000cb6d02981 */ /* 0x0002a2000c1e1100 */
[----:B------:R-:W-:Y:S01]  /*3750*/  IADD3 R160, P4, R187, R7, RZ ;  /* 0x00000007bba07210 */ /* 0x000fe20007f9e0ff */
[----:B-1----:R-:W-:Y:S02]  /*3760*/  @P1 IMAD.MOV.U32 R182, RZ, RZ, R7 ;  /* 0x000000ffffb61224 */ /* 0x002fe400078e0007 */
[----:B------:R-:W-:-:S05]  /*3770*/  @P1 IMAD.MOV.U32 R183, RZ, RZ, R6 ;  /* 0x000000ffffb71224 */ /* 0x000fca00078e0006 */
[----:B------:R1:W2:Y:S01]  /*3780*/  @P1 LDG.E.U8 R210, desc[UR12][R182.64] ;  /* 0x0000000cb6d21981 */ /* 0x0002a2000c1e1100 */
[----:B------:R-:W-:Y:S02]  /*3790*/  LEA.HI.X.SX32 R161, R187, R6, 0x1, P4 ;  /* 0x00000006bba17211 */ /* 0x000fe400020f0eff */
[----:B------:R-:W-:Y:S01]  /*37a0*/  ISETP.GT.AND P0, PT, R0, 0xe, PT ;  /* 0x0000000e0000780c */ /* 0x000fe20003f04270 */
[----:B------:R-:W3:Y:S08]  /*37b0*/  LDC R187, c[0x0][0x238] ;  /* 0x00008e00ffbb7b82 */ /* 0x000ef00000000800 */
[----:B-1----:R-:W1:Y:S01]  /*37c0*/  LDC R183, c[0x0][0x238] ;  /* 0x00008e00ffb77b82 */ /* 0x002e620000000800 */
[----:B------:R-:W-:-:S02]  /*37d0*/  PRMT R207, RZ, 0x7610, R207 ;  /* 0x00007610ffcf7816 */ /* 0x000fc400000000cf */
[----:B------:R-:W-:-:S04]  /*37e0*/  ISETP.GT.AND P4, PT, R0, 0x1, PT ;  /* 0x000000010000780c */ /* 0x000fc80003f84270 */
[----:B------:R4:W2:Y:S01]  /*37f0*/  @P0 LDG.E.U8 R207, desc[UR12][R160.64] ;  /* 0x0000000ca0cf0981 */ /* 0x0008a2000c1e1100 */
[----:B------:R-:W-:Y:S02]  /*3800*/  PRMT R212, RZ, 0x7610, R212 ;  /* 0x00007610ffd47816 */ /* 0x000fe400000000d4 */
[----:B----4-:R-:W-:-:S04]  /*3810*/  IADD3 R160, P0, R7, UR7, RZ ;  /* 0x0000000707a07c10 */ /* 0x010fc8000ff1e0ff */
[----:B0-----:R-:W-:Y:S01]  /*3820*/  LEA.HI.X.SX32 R161, R186, R6, 0x1, P0 ;  /* 0x00000006baa17211 */ /* 0x001fe200000f0eff */
[----:B-1----:R-:W-:-:S04]  /*3830*/  IMAD.SHL.U32 R183, R183, 0x10, RZ ;  /* 0x00000010b7b77824 */ /* 0x002fc800078e00ff */
[----:B------:R0:W4:Y:S01]  /*3840*/  @P4 LDG.E.U8 R212, desc[UR12][R160.64] ;  /* 0x0000000ca0d44981 */ /* 0x000122000c1e1100 */
[-C--:B------:R-:W-:Y:S01]  /*3850*/  IADD3 R182, P0, R183, R7.reuse, RZ ;  /* 0x00000007b7b67210 */ /* 0x080fe20007f1e0ff */
[C---:B---3--:R-:W-:Y:S02]  /*3860*/  IMAD.SHL.U32 R183, R187.reuse, 0x10, RZ ;  /* 0x00000010bbb77824 */ /* 0x048fe400078e00ff */
[----:B0-----:R-:W-:Y:S02]  /*3870*/  IMAD R161, R187, 0x11, RZ ;  /* 0x00000011bba17824 */ /* 0x001fe400078e02ff */
[----:B------:R-:W0:Y:S03]  /*3880*/  LDC R187, c[0x0][0x238] ;  /* 0x00008e00ffbb7b82 */ /* 0x000e260000000800 */
[----:B------:R-:W-:Y:S02]  /*3890*/  IADD3 R160, P1, R161, R7, RZ ;  /* 0x00000007a1a07210 */ /* 0x000fe40007f3e0ff */
[----:B------:R-:W-:Y:S01]  /*38a0*/  ISETP.GT.AND P2, PT, R0, 0x10, PT ;  /* 0x000000100000780c */ /* 0x000fe20003f44270 */
[----:B0-----:R-:W-:-:S02]  /*38b0*/  IMAD R161, R187, 0x11, RZ ;  /* 0x00000011bba17824 */ /* 0x001fc400078e02ff */
[----:B------:R-:W0:Y:S01]  /*38c0*/  LDC R187, c[0x0][0x238] ;  /* 0x00008e00ffbb7b82 */ /* 0x000e220000000800 */
[----:B------:R-:W-:Y:S02]  /*38d0*/  ISETP.GT.AND P3, PT, R0, 0x11, PT ;  /* 0x000000110000780c */ /* 0x000fe40003f64270 */
[----:B------:R-:W-:Y:S02]  /*38e0*/  PRMT R194, RZ, 0x7610, R194 ;  /* 0x00007610ffc27816 */ /* 0x000fe400000000c2 */
[----:B------:R-:W-:Y:S02]  /*38f0*/  LEA.HI.X.SX32 R183, R183, R6, 0x1, P0 ;  /* 0x00000006b7b77211 */ /* 0x000fe400000f0eff */
[----:B------:R-:W-:-:S03]  /*3900*/  PRMT R195, RZ, 0x7610, R195 ;  /* 0x00007610ffc37816 */ /* 0x000fc600000000c3 */
[----:B------:R0:W3:Y:S01]  /*3910*/  @P2 LDG.E.U8 R194, desc[UR12][R182.64] ;  /* 0x0000000cb6c22981 */ /* 0x0000e2000c1e1100 */
[----:B------:R-:W-:Y:S02]  /*3920*/  LEA.HI.X.SX32 R161, R161, R6, 0x1, P1 ;  /* 0x00000006a1a17211 */ /* 0x000fe400008f0eff */
[----:B------:R-:W-:-:S03]  /*3930*/  ISETP.GT.AND P4, PT, R0, 0x13, PT ;  /* 0x000000130000780c */ /* 0x000fc60003f84270 */
[----:B------:R1:W3:Y:S01]  /*3940*/  @P3 LDG.E.U8 R195, desc[UR12][R160.64] ;  /* 0x0000000ca0c33981 */ /* 0x0002e2000c1e1100 */
[----:B0-----:R-:W-:Y:S02]  /*3950*/  IMAD R183, R187, 0x12, RZ ;  /* 0x00000012bbb77824 */ /* 0x001fe400078e02ff */
[----:B------:R-:W-:-:S03]  /*3960*/  IMAD R187, R186, 0x13, RZ ;  /* 0x00000013babb7824 */ /* 0x000fc600078e02ff */
[-C--:B------:R-:W-:Y:S02]  /*3970*/  IADD3 R182, P2, R183, R7.reuse, RZ ;  /* 0x00000007b7b67210 */ /* 0x080fe40007f5e0ff */
[----:B------:R-:W0:Y:S01]  /*3980*/  LDC R183, c[0x0][0x238] ;  /* 0x00008e00ffb77b82 */ /* 0x000e220000000800 */
[C---:B-1----:R-:W-:Y:S02]  /*3990*/  IADD3 R160, P1, R187.reuse, R7, RZ ;  /* 0x00000007bba07210 */ /* 0x042fe40007f3e0ff */
[----:B------:R-:W-:Y:S02]  /*39a0*/  PRMT R185, RZ, 0x7610, R185 ;  /* 0x00007610ffb97816 */ /* 0x000fe400000000b9 */
[----:B------:R-:W-:-:S03]  /*39b0*/  LEA.HI.X.SX32 R161, R187, R6, 0x1, P1 ;  /* 0x00000006bba17211 */ /* 0x000fc600008f0eff */
[----:B------:R-:W1:Y:S02]  /*39c0*/  LDC R187, c[0x0][0x238] ;  /* 0x00008e00ffbb7b82 */ /* 0x000e640000000800 */
[----:B------:R5:W3:Y:S06]  /*39d0*/  @P4 LDG.E.U8 R185, desc[UR12][R160.64] ;  /* 0x0000000ca0b94981 */ /* 0x000aec000c1e1100 */
[----:B-----5:R-:W5:Y:S01]  /*39e0*/  LDC R161, c[0x0][0x238] ;  /* 0x00008e00ffa17b82 */ /* 0x020f620000000800 */
[----:B------:R-:W-:Y:S01]  /*39f0*/  ISETP.GT.AND P0, PT, R0, 0x12, PT ;  /* 0x000000120000780c */ /* 0x000fe20003f04270 */
[----:B0-----:R-:W-:Y:S01]  /*3a00*/  IMAD R183, R183, 0x12, RZ ;  /* 0x00000012b7b77824 */ /* 0x001fe200078e02ff */
[----:B------:R-:W-:Y:S01]  /*3a10*/  PRMT R188, RZ, 0x7610, R188 ;  /* 0x00007610ffbc7816 */ /* 0x000fe200000000bc */
[----:B------:R-:W-:-:S03]  /*3a20*/  IMAD R186, R186, 0x14, RZ ;  /* 0x00000014baba7824 */ /* 0x000fc600078e02ff */
[----:B------:R-:W-:Y:S01]  /*3a30*/  LEA.HI.X.SX32 R183, R183, R6, 0x1, P2 ;  /* 0x00000006b7b77211 */ /* 0x000fe200010f0eff */
[----:B-1----:R-:W-:-:S06]  /*3a40*/  IMAD R187, R187, 0x14, RZ ;  /* 0x00000014bbbb7824 */ /* 0x002fcc00078e02ff */
[----:B------:R-:W3:Y:S01]  /*3a50*/  @P0 LDG.E.U8 R188, desc[UR12][R182.64] ;  /* 0x0000000cb6bc0981 */ /* 0x000ee2000c1e1100 */
[----:B------:R-:W-:-:S04]  /*3a60*/  IADD3 R186, P0, R186, R7, RZ ;  /* 0x00000007baba7210 */ /* 0x000fc80007f1e0ff */
[----:B------:R-:W-:Y:S01]  /*3a70*/  LEA.HI.X.SX32 R187, R187, R6, 0x1, P0 ;  /* 0x00000006bbbb7211 */ /* 0x000fe200000f0eff */
[----:B-----5:R-:W-:-:S05]  /*3a80*/  IMAD R161, R161, 0x15, RZ ;  /* 0x00000015a1a17824 */ /* 0x020fca00078e02ff */
[----:B------:R-:W-:Y:S02]  /*3a90*/  IADD3 R160, P0, R161, R7, RZ ;  /* 0x00000007a1a07210 */ /* 0x000fe40007f1e0ff */
[----:B------:R-:W0:Y:S01]  /*3aa0*/  LDC R161, c[0x0][0x238] ;  /* 0x00008e00ffa17b82 */ /* 0x000e220000000800 */
[----:B------:R-:W-:Y:S02]  /*3ab0*/  ISETP.GT.AND P1, PT, R0, 0x15, PT ;  /* 0x000000150000780c */ /* 0x000fe40003f24270 */
[----:B------:R-:W-:Y:S01]  /*3ac0*/  PRMT R191, RZ, 0x7610, R191 ;  /* 0x00007610ffbf7816 */ /* 0x000fe200000000bf */
[----:B0-----:R-:W-:-:S05]  /*3ad0*/  IMAD R161, R161, 0x15, RZ ;  /* 0x00000015a1a17824 */ /* 0x001fca00078e02ff */
[----:B------:R-:W-:-:S05]  /*3ae0*/  LEA.HI.X.SX32 R161, R161, R6, 0x1, P0 ;  /* 0x00000006a1a17211 */ /* 0x000fca00000f0eff */
[----:B------:R0:W5:Y:S02]  /*3af0*/  @P1 LDG.E.U8 R191, desc[UR12][R160.64] ;  /* 0x0000000ca0bf1981 */ /* 0x000164000c1e1100 */
[----:B0-----:R-:W0:Y:S01]  /*3b00*/  LDC R161, c[0x0][0x238] ;  /* 0x00008e00ffa17b82 */ /* 0x001e220000000800 */
[----:B------:R-:W-:Y:S02]  /*3b10*/  ISETP.GT.AND P2, PT, R0, 0x14, PT ;  /* 0x000000140000780c */ /* 0x000fe40003f44270 */
[----:B------:R-:W-:Y:S02]  /*3b20*/  PRMT R183, RZ, 0x7610, R183 ;  /* 0x00007610ffb77816 */ /* 0x000fe400000000b7 */
[----:B------:R-:W-:-:S09]  /*3b30*/  PRMT R189, RZ, 0x7610, R189 ;  /* 0x00007610ffbd7816 */ /* 0x000fd200000000bd */
[----:B------:R-:W5:Y:S01]  /*3b40*/  @P2 LDG.E.U8 R183, desc[UR12][R186.64] ;  /* 0x0000000cbab72981 */ /* 0x000f62000c1e1100 */
[----:B0-----:R-:W-:-:S05]  /*3b50*/  IMAD R161, R161, 0x16, RZ ;  /* 0x00000016a1a17824 */ /* 0x001fca00078e02ff */
[----:B------:R-:W-:Y:S02]  /*3b60*/  IADD3 R160, P0, R161, R7, RZ ;  /* 0x00000007a1a07210 */ /* 0x000fe40007f1e0ff */
[----:B------:R-:W0:Y:S01]  /*3b70*/  LDC R161, c[0x0][0x238] ;  /* 0x00008e00ffa17b82 */ /* 0x000e220000000800 */
[----:B------:R-:W-:Y:S01]  /*3b80*/  ISETP.GT.AND P2, PT, R0, 0x16, PT ;  /* 0x000000160000780c */ /* 0x000fe20003f44270 */
[----:B0-----:R-:W-:-:S05]  /*3b90*/  IMAD R161, R161, 0x16, RZ ;  /* 0x00000016a1a17824 */ /* 0x001fca00078e02ff */
[----:B------:R-:W-:-:S07]  /*3ba0*/  LEA.HI.X.SX32 R161, R161, R6, 0x1, P0 ;  /* 0x00000006a1a17211 */ /* 0x000fce00000f0eff */
[----:B------:R0:W5:Y:S02]  /*3bb0*/  @P2 LDG.E.U8 R189, desc[UR12][R160.64] ;  /* 0x0000000ca0bd2981 */ /* 0x000164000c1e1100 */
[----:B0-----:R-:W0:Y:S02]  /*3bc0*/  LDC R161, c[0x0][0x238] ;  /* 0x00008e00ffa17b82 */ /* 0x001e240000000800 */
[----:B0-----:R-:W-:-:S05]  /*3bd0*/  IMAD R161, R161, 0x17, RZ ;  /* 0x00000017a1a17824 */ /* 0x001fca00078e02ff */
[----:B------:R-:W-:Y:S02]  /*3be0*/  IADD3 R160, P0, R161, R7, RZ ;  /* 0x00000007a1a07210 */ /* 0x000fe40007f1e0ff */
[----:B------:R-:W0:Y:S01]  /*3bf0*/  LDC R161, c[0x0][0x238] ;  /* 0x00008e00ffa17b82 */ /* 0x000e220000000800 */
[----:B------:R-:W-:Y:S02]  /*3c00*/  ISETP.GT.AND P1, PT, R0, 0x17, PT ;  /* 0x000000170000780c */ /* 0x000fe40003f24270 */
[----:B------:R-:W-:Y:S01]  /*3c10*/  PRMT R184, RZ, 0x7610, R184 ;  /* 0x00007610ffb87816 */ /* 0x000fe200000000b8 */
[----:B0-----:R-:W-:-:S05]  /*3c20*/  IMAD R161, R161, 0x17, RZ ;  /* 0x00000017a1a17824 */ /* 0x001fca00078e02ff */
[----:B------:R-:W-:-:S05]  /*3c30*/  LEA.HI.X.SX32 R161, R161, R6, 0x1, P0 ;  /* 0x00000006a1a17211 */ /* 0x000fca00000f0eff */
        /* <DEDUP_REMOVED lines=60> */
[----:B------:R-:W-:Y:S02]  /*4000*/  PRMT R198, RZ, 0x7610, R198 ;  /* 0x00007610ffc67816 */ /* 0x000fe400000000c6 */
[----:B------:R-:W-:Y:S02]  /*4010*/  LOP3.LUT R192, R192, 0xffff, RZ, 0xc0, !PT ;  /* 0x0000ffffc0c07812 */ /* 0x000fe400078ec0ff */
[----:B------:R-:W-:Y:S02]  /*4020*/  LOP3.LUT R193, R193, 0xffff, RZ, 0xc0, !PT ;  /* 0x0000ffffc1c17812 */ /* 0x000fe400078ec0ff */
[----:B------:R-:W-:Y:S01]  /*4030*/  LOP3.LUT R163, R163, 0xffff, RZ, 0xc0, !PT ;  /* 0x0000ffffa3a37812 */ /* 0x000fe200078ec0ff */
[----:B0-----:R-:W-:-:S05]  /*4040*/  IMAD R161, R161, 0x1e, RZ ;  /* 0x0000001ea1a17824 */ /* 0x001fca00078e02ff */
[----:B------:R-:W-:-:S05]  /*4050*/  LEA.HI.X.SX32 R161, R161, R6, 0x1, P0 ;  /* 0x00000006a1a17211 */ /* 0x000fca00000f0eff */
[----:B------:R0:W5:Y:S01]  /*4060*/  @P1 LDG.E.U8 R198, desc[UR12][R160.64] ;  /* 0x0000000ca0c61981 */ /* 0x000162000c1e1100 */
[----:B--2---:R-:W-:Y:S02]  /*4070*/  LOP3.LUT R208, R208, 0xffff, RZ, 0xc0, !PT ;  /* 0x0000ffffd0d07812 */ /* 0x004fe400078ec0ff */
[----:B------:R-:W-:Y:S02]  /*4080*/  LOP3.LUT R206, R206, 0xffff, RZ, 0xc0, !PT ;  /* 0x0000ffffcece7812 */ /* 0x000fe400078ec0ff */
[----:B0-----:R-:W-:Y:S02]  /*4090*/  LOP3.LUT R160, R162, 0xffff, RZ, 0xc0, !PT ;  /* 0x0000ffffa2a07812 */ /* 0x001fe400078ec0ff */
[----:B------:R-:W-:Y:S02]  /*40a0*/  PRMT R161, R192, 0x3340, R193 ;  /* 0x00003340c0a17816 */ /* 0x000fe400000000c1 */
[----:B------:R-:W-:Y:S01]  /*40b0*/  PRMT R160, R160, 0x3340, R163 ;  /* 0x00003340a0a07816 */ /* 0x000fe200000000a3 */
[----:B------:R-:W0:Y:S01]  /*40c0*/  LDC R192, c[0x0][0x238] ;  /* 0x00008e00ffc07b82 */ /* 0x000e220000000800 */
[----:B------:R-:W-:-:S02]  /*40d0*/  LOP3.LUT R193, R207, 0xffff, RZ, 0xc0, !PT ;  /* 0x0000ffffcfc17812 */ /* 0x000fc400078ec0ff */
[----:B------:R-:W-:Y:S02]  /*40e0*/  LOP3.LUT R163, R205, 0xffff, RZ, 0xc0, !PT ;  /* 0x0000ffffcda37812 */ /* 0x000fe400078ec0ff */
[----:B------:R-:W-:Y:S02]  /*40f0*/  PRMT R193, R193, 0x3340, R208 ;  /* 0x00003340c1c17816 */ /* 0x000fe400000000d0 */
[----:B------:R-:W-:-:S04]  /*4100*/  PRMT R163, R163, 0x3340, R206 ;  /* 0x00003340a3a37816 */ /* 0x000fc800000000ce */
[----:B------:R-:W-:Y:S02]  /*4110*/  PRMT R163, R163, 0x5410, R193 ;  /* 0x00005410a3a37816 */ /* 0x000fe400000000c1 */
[----:B------:R-:W1:Y:S01]  /*4120*/  LDC R193, c[0x0][0x238] ;  /* 0x00008e00ffc17b82 */ /* 0x000e620000000800 */
[----:B------:R-:W-:Y:S02]  /*4130*/  LOP3.LUT R199, R199, 0xffff, RZ, 0xc0, !PT ;  /* 0x0000ffffc7c77812 */ /* 0x000fe400078ec0ff */
[----:B------:R-:W-:Y:S02]  /*4140*/  LOP3.LUT R200, R200, 0xffff, RZ, 0xc0, !PT ;  /* 0x0000ffffc8c87812 */ /* 0x000fe400078ec0ff */
[----:B------:R-:W-:Y:S02]  /*4150*/  ISETP.GT.AND P1, PT, R0, 0x1f, PT ;  /* 0x0000001f0000780c */ /* 0x000fe40003f24270 */
[----:B------:R-:W-:Y:S01]  /*4160*/  PRMT R199, R199, 0x3340, R200 ;  /* 0x00003340c7c77816 */ /* 0x000fe200000000c8 */
[----:B0-----:R-:W-:-:S03]  /*4170*/  IMAD R192, R192, 0x1f, RZ ;  /* 0x0000001fc0c07824 */ /* 0x001fc600078e02ff */
[--C-:B------:R-:W-:Y:S02]  /*4180*/  PRMT R161, R161, 0x5410, R199.reuse ;  /* 0x00005410a1a17816 */ /* 0x100fe400000000c7 */
[----:B------:R-:W-:Y:S02]  /*4190*/  IADD3 R192, P0, R192, R7, RZ ;  /* 0x00000007c0c07210 */ /* 0x000fe40007f1e0ff */
[----:B------:R-:W-:Y:S01]  /*41a0*/  PRMT R199, RZ, 0x7610, R199 ;  /* 0x00007610ffc77816 */ /* 0x000fe200000000c7 */
[----:B-1----:R-:W-:-:S05]  /*41b0*/  IMAD R193, R193, 0x1f, RZ ;  /* 0x0000001fc1c17824 */ /* 0x002fca00078e02ff */
[----:B------:R-:W-:-:S05]  /*41c0*/  LEA.HI.X.SX32 R193, R193, R6, 0x1, P0 ;  /* 0x00000006c1c17211 */ /* 0x000fca00000f0eff */
[----:B------:R0:W2:Y:S01]  /*41d0*/  @P1 LDG.E.U8 R199, desc[UR12][R192.64] ;  /* 0x0000000cc0c71981 */ /* 0x0000a2000c1e1100 */
[----:B------:R-:W-:Y:S02]  /*41e0*/  LOP3.LUT R201, R201, 0xffff, RZ, 0xc0, !PT ;  /* 0x0000ffffc9c97812 */ /* 0x000fe400078ec0ff */
[----:B------:R-:W-:Y:S02]  /*41f0*/  LOP3.LUT R162, R202, 0xffff, RZ, 0xc0, !PT ;  /* 0x0000ffffcaa27812 */ /* 0x000fe400078ec0ff */
[----:B------:R-:W-:Y:S02]  /*4200*/  LOP3.LUT R203, R203, 0xffff, RZ, 0xc0, !PT ;  /* 0x0000ffffcbcb7812 */ /* 0x000fe400078ec0ff */
[----:B------:R-:W-:Y:S02]  /*4210*/  LOP3.LUT R204, R204, 0xffff, RZ, 0xc0, !PT ;  /* 0x0000ffffcccc7812 */ /* 0x000fe400078ec0ff */
[----:B------:R-:W-:Y:S02]  /*4220*/  LOP3.LUT R200, R210, 0xffff, RZ, 0xc0, !PT ;  /* 0x0000ffffd2c87812 */ /* 0x000fe400078ec0ff */
[----:B----4-:R-:W-:-:S02]  /*4230*/  LOP3.LUT R212, R212, 0xffff, RZ, 0xc0, !PT ;  /* 0x0000ffffd4d47812 */ /* 0x010fc400078ec0ff */
[----:B------:R-:W-:Y:S02]  /*4240*/  PRMT R162, R201, 0x3340, R162 ;  /* 0x00003340c9a27816 */ /* 0x000fe400000000a2 */
[----:B------:R-:W-:Y:S02]  /*4250*/  PRMT R203, R203, 0x3340, R204 ;  /* 0x00003340cbcb7816 */ /* 0x000fe400000000cc */
[----:B------:R-:W-:Y:S02]  /*4260*/  PRMT R200, R200, 0x3340, R212 ;  /* 0x00003340c8c87816 */ /* 0x000fe400000000d4 */
[----:B------:R-:W-:Y:S02]  /*4270*/  PRMT R162, R162, 0x5410, R203 ;  /* 0x00005410a2a27816 */ /* 0x000fe400000000cb */
[----:B------:R-:W-:Y:S01]  /*4280*/  PRMT R160, R200, 0x5410, R160 ;  /* 0x00005410c8a07816 */ /* 0x000fe200000000a0 */
[----:B------:R-:W-:Y:S01]  /*4290*/  BAR.SYNC.DEFER_BLOCKING 0x0 ;  /* 0x0000000000007b1d */ /* 0x000fe20000010000 */
[----:B------:R-:W-:-:S02]  /*42a0*/  ISETP.GE.AND P0, PT, R4, R0, PT ;  /* 0x000000000400720c */ /* 0x000fc40003f06270 */
[----:B0-----:R-:W-:Y:S02]  /*42b0*/  IADD3 R192, P1, R2, R180, RZ ;  /* 0x000000b402c07210 */ /* 0x001fe40007f3e0ff */
[----:B------:R-:W-:Y:S02]  /*42c0*/  PRMT R201, RZ, 0x7610, R201 ;  /* 0x00007610ffc97816 */ /* 0x000fe400000000c9 */
[----:B------:R-:W-:Y:S01]  /*42d0*/  PRMT R200, RZ, 0x7610, R200 ;  /* 0x00007610ffc87816 */ /* 0x000fe200000000c8 */
[----:B------:R-:W-:Y:S01]  /*42e0*/  IMAD.X R193, R246, 0x1, R172, P1 ;  /* 0x00000001f6c17824 */ /* 0x000fe200008e06ac */
[----:B------:R0:W-:Y:S05]  /*42f0*/  STS.128 [R244+UR6], R160 ;  /* 0x000000a0f4007988 */ /* 0x0001ea0008000c06 */
[----:B------:R1:W4:Y:S01]  /*4300*/  @!P0 LDG.E.U8 R201, desc[UR12][R192.64] ;  /* 0x0000000cc0c98981 */ /* 0x000322000c1e1100 */
[----:B0-----:R-:W-:-:S02]  /*4310*/  IADD3 R160, P2, R2, R179, RZ ;  /* 0x000000b302a07210 */ /* 0x001fc40007f5e0ff */
[----:B------:R-:W-:-:S03]  /*4320*/  IADD3 R162, P1, R2, R178, RZ ;  /* 0x000000b202a27210 */ /* 0x000fc60007f3e0ff */
[C---:B------:R-:W-:Y:S01]  /*4330*/  IMAD.X R161, R246.reuse, 0x1, R170, P2 ;  /* 0x00000001f6a17824 */ /* 0x040fe200010e06aa */
[----:B-1----:R-:W-:Y:S01]  /*4340*/  PRMT R192, RZ, 0x7610, R192 ;  /* 0x00007610ffc07816 */ /* 0x002fe200000000c0 */
[----:B------:R-:W-:-:S03]  /*4350*/  IMAD.X R163, R246, 0x1, R168, P1 ;  /* 0x00000001f6a37824 */ /* 0x000fc600008e06a8 */
[----:B------:R0:W4:Y:S01]  /*4360*/  @!P0 LDG.E.U8 R200, desc[UR12][R160.64] ;  /* 0x0000000ca0c88981 */ /* 0x000122000c1e1100 */
[----:B------:R-:W-:-:S03]  /*4370*/  PRMT R193, RZ, 0x7610, R193 ;  /* 0x00007610ffc17816 */ /* 0x000fc600000000c1 */
[----:B------:R1:W4:Y:S01]  /*4380*/  @!P0 LDG.E.U8 R192, desc[UR12][R162.64] ;  /* 0x0000000ca2c08981 */ /* 0x000322000c1e1100 */
[----:B0-----:R-:W-:-:S05]  /*4390*/  IADD3 R160, P1, R2, R177, RZ ;  /* 0x000000b102a07210 */ /* 0x001fca0007f3e0ff */
[----:B------:R-:W-:Y:S01]  /*43a0*/  IMAD.X R161, R246, 0x1, R166, P1 ;  /* 0x00000001f6a17824 */ /* 0x000fe200008e06a6 */
[----:B-1----:R-:W-:-:S04]  /*43b0*/  IADD3 R162, P1, R2, R176, RZ ;  /* 0x000000b002a27210 */ /* 0x002fc80007f3e0ff */
[----:B------:R0:W4:Y:S01]  /*43c0*/  @!P0 LDG.E.U8 R193, desc[UR12][R160.64] ;  /* 0x0000000ca0c18981 */ /* 0x000122000c1e1100 */
[----:B------:R-:W-:Y:S01]  /*43d0*/  IMAD.X R163, R246, 0x1, R164, P1 ;  /* 0x00000001f6a37824 */ /* 0x000fe200008e06a4 */
[----:B------:R-:W-:Y:S02]  /*43e0*/  PRMT R203, RZ, 0x7610, R203 ;  /* 0x00007610ffcb7816 */ /* 0x000fe400000000cb */
[----:B0-----:R-:W-:-:S05]  /*43f0*/  IADD3 R160, P1, R2, R175, RZ ;  /* 0x000000af02a07210 */ /* 0x001fca0007f3e0ff */
[----:B------:R-:W-:-:S05]  /*4400*/  IMAD.X R161, R246, 0x1, R158, P1 ;  /* 0x00000001f6a17824 */ /* 0x000fca00008e069e */
[----:B------:R0:W4:Y:S01]  /*4410*/  @!P0 LDG.E.U8 R203, desc[UR12][R160.64] ;  /* 0x0000000ca0cb8981 */ /* 0x000122000c1e1100 */
        /* <DEDUP_REMOVED lines=65> */
[----:B------:R-:W-:-:S06]  /*4830*/  PRMT R202, RZ, 0x7610, R202 ;  /* 0x00007610ffca7816 */ /* 0x000fcc00000000ca */
[----:B------:R3:W4:Y:S01]  /*4840*/  @!P0 LDG.E.U8 R202, desc[UR12][R162.64] ;  /* 0x0000000ca2ca8981 */ /* 0x000722000c1e1100 */
[----:B0-----:R-:W-:-:S05]  /*4850*/  IADD3 R160, P1, R2, R219, RZ ;  /* 0x000000db02a07210 */ /* 0x001fca0007f3e0ff */
[----:B------:R-:W-:-:S05]  /*4860*/  IMAD.X R161, R246, 0x1, R217, P1 ;  /* 0x00000001f6a17824 */ /* 0x000fca00008e06d9 */
[----:B------:R0:W4:Y:S01]  /*4870*/  @!P0 LDG.E.U8 R232, desc[UR12][R160.64] ;  /* 0x0000000ca0e88981 */ /* 0x000122000c1e1100 */
[----:B---3--:R-:W-:Y:S02]  /*4880*/  LOP3.LUT R163, R194, 0xffff, RZ, 0xc0, !PT ;  /* 0x0000ffffc2a37812 */ /* 0x008fe400078ec0ff */
[----:B------:R-:W-:Y:S02]  /*4890*/  PRMT R194, RZ, 0x7610, R194 ;  /* 0x00007610ffc27816 */ /* 0x000fe400000000c2 */
[----:B0-----:R-:W-:-:S05]  /*48a0*/  IADD3 R160, P1, R2, R223, RZ ;  /* 0x000000df02a07210 */ /* 0x001fca0007f3e0ff */
[----:B------:R-:W-:Y:S01]  /*48b0*/  IMAD.X R161, R246, 0x1, R221, P1 ;  /* 0x00000001f6a17824 */ /* 0x000fe200008e06dd */
[----:B------:R-:W-:Y:S02]  /*48c0*/  LOP3.LUT R162, R188, 0xffff, RZ, 0xc0, !PT ;  /* 0x0000ffffbca27812 */ /* 0x000fe400078ec0ff */
[----:B------:R-:W-:Y:S02]  /*48d0*/  LOP3.LUT R185, R185, 0xffff, RZ, 0xc0, !PT ;  /* 0x0000ffffb9b97812 */ /* 0x000fe400078ec0ff */
[----:B------:R0:W3:Y:S02]  /*48e0*/  @!P0 LDG.E.U8 R194, desc[UR12][R160.64] ;  /* 0x0000000ca0c28981 */ /* 0x0000e4000c1e1100 */
[--C-:B------:R-:W-:Y:S02]  /*48f0*/  PRMT R162, R162, 0x3340, R185.reuse ;  /* 0x00003340a2a27816 */ /* 0x100fe400000000b9 */
[----:B------:R-:W-:Y:S02]  /*4900*/  PRMT R185, RZ, 0x7610, R185 ;  /* 0x00007610ffb97816 */ /* 0x000fe400000000b9 */
[----:B0-----:R-:W-:-:S05]  /*4910*/  IADD3 R160, P1, R2, R227, RZ ;  /* 0x000000e302a07210 */ /* 0x001fca0007f3e0ff */
[----:B------:R-:W-:Y:S01]  /*4920*/  IMAD.X R161, R246, 0x1, R225, P1 ;  /* 0x00000001f6a17824 */ /* 0x000fe200008e06e1 */
[----:B-----5:R-:W-:Y:S02]  /*4930*/  LOP3.LUT R183, R183, 0xffff, RZ, 0xc0, !PT ;  /* 0x0000ffffb7b77812 */ /* 0x020fe400078ec0ff */
[----:B------:R-:W-:Y:S02]  /*4940*/  LOP3.LUT R188, R191, 0xffff, RZ, 0xc0, !PT ;  /* 0x0000ffffbfbc7812 */ /* 0x000fe400078ec0ff */
[----:B------:R0:W5:Y:S02]  /*4950*/  @!P0 LDG.E.U8 R185, desc[UR12][R160.64] ;  /* 0x0000000ca0b98981 */ /* 0x000164000c1e1100 */
[----:B------:R-:W-:Y:S02]  /*4960*/  PRMT R188, R183, 0x3340, R188 ;  /* 0x00003340b7bc7816 */ /* 0x000fe400000000bc */
        /* <DEDUP_REMOVED lines=23> */
[----:B------:R-:W-:-:S05]  /*4ae0*/  IMAD.X R161, R246, 0x1, R237, P1 ;  /* 0x00000001f6a17824 */ /* 0x000fca00008e06ed */
[----:B------:R0:W3:Y:S01]  /*4af0*/  @!P0 LDG.E.U8 R186, desc[UR12][R160.64] ;  /* 0x0000000ca0ba8981 */ /* 0x0000e2000c1e1100 */
[----:B------:R-:W-:Y:S02]  /*4b00*/  PRMT R191, RZ, 0x7610, R191 ;  /* 0x00007610ffbf7816 */ /* 0x000fe400000000bf */
[----:B0-----:R-:W-:-:S05]  /*4b10*/  IADD3 R160, P1, R2, R240, RZ ;  /* 0x000000f002a07210 */ /* 0x001fca0007f3e0ff */
[----:B------:R-:W-:Y:S01]  /*4b20*/  IMAD.X R161, R246, 0x1, R239, P1 ;  /* 0x00000001f6a17824 */ /* 0x000fe200008e06ef */
[----:B------:R-:W-:-:S04]  /*4b30*/  LOP3.LUT R195, R195, 0xffff, RZ, 0xc0, !PT ;  /* 0x0000ffffc3c37812 */ /* 0x000fc800078ec0ff */
[----:B------:R0:W3:Y:S01]  /*4b40*/  @!P0 LDG.E.U8 R191, desc[UR12][R160.64] ;  /* 0x0000000ca0bf8981 */ /* 0x0000e2000c1e1100 */
[----:B------:R-:W-:Y:S02]  /*4b50*/  PRMT R163, R163, 0x3340, R195 ;  /* 0x00003340a3a37816 */ /* 0x000fe400000000c3 */
[----:B------:R-:W-:Y:S02]  /*4b60*/  LOP3.LUT R195, R196, 0xffff, RZ, 0xc0, !PT ;  /* 0x0000ffffc4c37812 */ /* 0x000fe400078ec0ff */
        /* <DEDUP_REMOVED lines=8> */
[----:B0-----:R-:W-:Y:S02]  /*4bf0*/  PRMT R160, R163, 0x5410, R162 ;  /* 0x00005410a3a07816 */ /* 0x001fe400000000a2 */
[----:B------:R-:W-:-:S05]  /*4c00*/  IADD3 R162, P1, R2, R3, RZ ;  /* 0x0000000302a27210 */ /* 0x000fca0007f3e0ff */
[----:B------:R-:W-:-:S05]  /*4c10*/  IMAD.X R163, R246, 0x1, R174, P1 ;  /* 0x00000001f6a37824 */ /* 0x000fca00008e06ae */
[----:B------:R0:W3:Y:S01]  /*4c20*/  @!P0 LDG.E.U8 R198, desc[UR12][R162.64] ;  /* 0x0000000ca2c68981 */ /* 0x0000e2000c1e1100 */
[----:B--2---:R-:W-:-:S04]  /*4c30*/  LOP3.LUT R199, R199, 0xffff, RZ, 0xc0, !PT ;  /* 0x0000ffffc7c77812 */ /* 0x004fc800078ec0ff */
[----:B------:R-:W-:Y:S02]  /*4c40*/  PRMT R197, R197, 0x3340, R199 ;  /* 0x00003340c5c57816 */ /* 0x000fe400000000c7 */
[----:B------:R-:W-:Y:S02]  /*4c50*/  LOP3.LUT R199, R244, 0x10, RZ, 0x3c, !PT ;  /* 0x00000010f4c77812 */ /* 0x000fe400078e3cff */
[----:B------:R-:W-:Y:S02]  /*4c60*/  PRMT R161, R188, 0x5410, R189 ;  /* 0x00005410bca17816 */ /* 0x000fe400000000bd */
[----:B0-----:R-:W-:Y:S02]  /*4c70*/  PRMT R162, R187, 0x5410, R190 ;  /* 0x00005410bba27816 */ /* 0x001fe400000000be */
[----:B------:R-:W-:-:S05]  /*4c80*/  PRMT R163, R195, 0x5410, R197 ;  /* 0x00005410c3a37816 */ /* 0x000fca00000000c5 */
[----:B------:R0:W-:Y:S04]  /*4c90*/  STS.128 [R199+UR6], R160 ;  /* 0x000000a0c7007988 */ /* 0x0001e80008000c06 */
[----:B----4-:R0:W-:Y:S04]  /*4ca0*/  STS.U8 [R245+UR6+0x1f00], R201 ;  /* 0x001f00c9f5007988 */ /* 0x0101e80008000006 */
[----:B------:R0:W-:Y:S04]  /*4cb0*/  STS.U8 [R245+UR6+0x1e00], R192 ;  /* 0x001e00c0f5007988 */ /* 0x0001e80008000006 */
        /* <DEDUP_REMOVED lines=10> */
[----:B-----5:R0:W-:Y:S04]  /*4d60*/  STS.U8 [R245+UR6+0x1300], R185 ;  /* 0x001300b9f5007988 */ /* 0x0201e80008000006 */
[----:B---3--:R0:W-:Y:S04]  /*4d70*/  STS.U8 [R245+UR6+0x1200], R184 ;  /* 0x001200b8f5007988 */ /* 0x0081e80008000006 */
        /* <DEDUP_REMOVED lines=17> */
[----:B------:R0:W-:Y:S01]  /*4e90*/  STS.U8 [R243+UR6+0x1f80], R198 ;  /* 0x001f80c6f3007988 */ /* 0x0001e20008000006 */
[----:B------:R1:W-:Y:S06]  /*4ea0*/  MEMBAR.ALL.CTA ;  /* 0x0000000000007992 */ /* 0x0003ec0000008000 */
[----:B-1----:R-:W1:Y:S02]  /*4eb0*/  FENCE.VIEW.ASYNC.S ;  /* 0x00000000000073c6 */ /* 0x002e640000000000 */
[----:B-1----:R-:W-:Y:S06]  /*4ec0*/  BAR.SYNC.DEFER_BLOCKING 0x0 ;  /* 0x0000000000007b1d */ /* 0x002fec0000010000 */
[----:B------:R-:W-:Y:S01]  /*4ed0*/  UMOV UR16, UR4 ;  /* 0x0000000400107c82 */ /* 0x000fe20008000000 */
[----:B------:R-:W-:Y:S01]  /*4ee0*/  UMOV UR17, 0xc0000010 ;  /* 0xc000001000117882 */ /* 0x000fe20000000000 */
[----:B------:R-:W-:Y:S01]  /*4ef0*/  UMOV UR10, UR18 ;  /* 0x00000012000a7c82 */ /* 0x000fe20008000000 */
[----:B------:R-:W-:Y:S01]  /*4f00*/  UMOV UR11, UR19 ;  /* 0x00000013000b7c82 */ /* 0x000fe20008000000 */
[----:B------:R-:W-:-:S06]  /*4f10*/  WARPGROUP.ARRIVE ;  /* 0x00000000000079c5 */ /* 0x000fcc0000000000 */
[----:B------:R-:W-:-:S12]  /*4f20*/  QGMMA.64x128x32.F32.E4M3.E4M3 R88, gdesc[UR16], R88 ;  /* 0x01e00000105879f3 */ /* 0x000fd80008700858 */
[----:B------:R-:W-:Y:S01]  /*4f30*/  QGMMA.64x128x32.F32.E4M3.E4M3 R24, gdesc[UR8], R24, gsb0 ;  /* 0x01e00000081879f3 */ /* 0x000fe20008000818 */
[----:B------:R-:W-:-:S04]  /*4f40*/  IADD3 R177, P4, R177, UR14, RZ ;  /* 0x0000000eb1b17c10 */ /* 0x000fc8000ff9e0ff */
[----:B------:R-:W-:Y:S02]  /*4f50*/  IADD3.X R166, R166, UR15, RZ, P4, !PT ;  /* 0x0000000fa6a67c10 */ /* 0x000fe4000a7fe4ff */
[----:B------:R-:W-:Y:S02]  /*4f60*/  IADD3 R165, P4, R165, UR14, RZ ;  /* 0x0000000ea5a57c10 */ /* 0x000fe4000ff9e0ff */
[----:B------:R-:W-:Y:S02]  /*4f70*/  IADD3 R3, P0, R3, UR14, RZ ;  /* 0x0000000e03037c10 */ /* 0x000fe4000ff1e0ff */
[----:B------:R-:W-:Y:S02]  /*4f80*/  IADD3 R180, P1, R180, UR14, RZ ;  /* 0x0000000eb4b47c10 */ /* 0x000fe4000ff3e0ff */
[----:B------:R-:W-:Y:S02]  /*4f90*/  IADD3 R179, P2, R179, UR14, RZ ;  /* 0x0000000eb3b37c10 */ /* 0x000fe4000ff5e0ff */
[----:B------:R-:W-:-:S02]  /*4fa0*/  IADD3 R178, P3, R178, UR14, RZ ;  /* 0x0000000eb2b27c10 */ /* 0x000fc4000ff7e0ff */
[----:B------:R-:W-:Y:S02]  /*4fb0*/  IADD3.X R20, R20, UR15, RZ, P4, !PT ;  /* 0x0000000f14147c10 */ /* 0x000fe4000a7fe4ff */
[----:B------:R-:W-:Y:S02]  /*4fc0*/  IADD3 R19, P4, R19, UR14, RZ ;  /* 0x0000000e13137c10 */ /* 0x000fe4000ff9e0ff */
[----:B------:R-:W-:Y:S02]  /*4fd0*/  IADD3 R176, P5, R176, UR14, RZ ;  /* 0x0000000eb0b07c10 */ /* 0x000fe4000ffbe0ff */
[----:B------:R-:W-:Y:S02]  /*4fe0*/  IADD3.X R174, R174, UR15, RZ, P0, !PT ;  /* 0x0000000faeae7c10 */ /* 0x000fe400087fe4ff */
[----:B------:R-:W-:Y:S02]  /*4ff0*/  IADD3.X R172, R172, UR15, RZ, P1, !PT ;  /* 0x0000000facac7c10 */ /* 0x000fe40008ffe4ff */
[----:B------:R-:W-:-:S02]  /*5000*/  IADD3.X R170, R170, UR15, RZ, P2, !PT ;  /* 0x0000000faaaa7c10 */ /* 0x000fc400097fe4ff */
[----:B------:R-:W-:Y:S02]  /*5010*/  IADD3.X R168, R168, UR15, RZ, P3, !PT ;  /* 0x0000000fa8a87c10 */ /* 0x000fe40009ffe4ff */
[----:B------:R-:W-:Y:S02]  /*5020*/  IADD3 R175, P6, R175, UR14, RZ ;  /* 0x0000000eafaf7c10 */ /* 0x000fe4000ffde0ff */
[----:B------:R-:W-:Y:S02]  /*5030*/  IADD3 R173, P0, R173, UR14, RZ ;  /* 0x0000000eadad7c10 */ /* 0x000fe4000ff1e0ff */
[----:B------:R-:W-:Y:S02]  /*5040*/  IADD3 R171, P1, R171, UR14, RZ ;  /* 0x0000000eabab7c10 */ /* 0x000fe4000ff3e0ff */
[----:B------:R-:W-:Y:S02]  /*5050*/  IADD3 R169, P2, R169, UR14, RZ ;  /* 0x0000000ea9a97c10 */ /* 0x000fe4000ff5e0ff */
[----:B------:R-:W-:Y:S01]  /*5060*/  IADD3 R167, P3, R167, UR14, RZ ;  /* 0x0000000ea7a77c10 */ /* 0x000fe2000ff7e0ff */
[----:B------:R-:W-:Y:S01]  /*5070*/  VIADD R5, R5, 0xffffffff ;  /* 0xffffffff05057836 */ /* 0x000fe20000000000 */
[----:B------:R-:W-:-:S02]  /*5080*/  IADD3.X R10, R10, UR15, RZ, P4, !PT ;  /* 0x0000000f0a0a7c10 */ /* 0x000fc4000a7fe4ff */
[----:B------:R-:W-:Y:S02]  /*5090*/  IADD3.X R164, R164, UR15, RZ, P5, !PT ;  /* 0x0000000fa4a47c10 */ /* 0x000fe4000affe4ff */
[----:B------:R-:W-:Y:S02]  /*50a0*/  IADD3 R227, P4, R227, UR14, RZ ;  /* 0x0000000ee3e37c10 */ /* 0x000fe4000ff9e0ff */
[----:B------:R-:W-:Y:S02]  /*50b0*/  IADD3 R159, P5, R159, UR14, RZ ;  /* 0x0000000e9f9f7c10 */ /* 0x000fe4000ffbe0ff */
[----:B------:R-:W-:Y:S02]  /*50c0*/  IADD3.X R158, R158, UR15, RZ, P6, !PT ;  /* 0x0000000f9e9e7c10 */ /* 0x000fe4000b7fe4ff */
[----:B------:R-:W-:Y:S02]  /*50d0*/  IADD3.X R156, R156, UR15, RZ, P0, !PT ;  /* 0x0000000f9c9c7c10 */ /* 0x000fe400087fe4ff */
[----:B------:R-:W-:-:S02]  /*50e0*/  IADD3.X R154, R154, UR15, RZ, P1, !PT ;  /* 0x0000000f9a9a7c10 */ /* 0x000fc40008ffe4ff */
[----:B------:R-:W-:Y:S02]  /*50f0*/  IADD3.X R152, R152, UR15, RZ, P2, !PT ;  /* 0x0000000f98987c10 */ /* 0x000fe400097fe4ff */
[----:B------:R-:W-:Y:S02]  /*5100*/  IADD3.X R22, R22, UR15, RZ, P3, !PT ;  /* 0x0000000f16167c10 */ /* 0x000fe40009ffe4ff */
[----:B------:R-:W-:Y:S02]  /*5110*/  IADD3 R157, P6, R157, UR14, RZ ;  /* 0x0000000e9d9d7c10 */ /* 0x000fe4000ffde0ff */
[----:B------:R-:W-:Y:S02]  /*5120*/  IADD3 R155, P0, R155, UR14, RZ ;  /* 0x0000000e9b9b7c10 */ /* 0x000fe4000ff1e0ff */
[----:B------:R-:W-:Y:S02]  /*5130*/  IADD3 R153, P1, R153, UR14, RZ ;  /* 0x0000000e99997c10 */ /* 0x000fe4000ff3e0ff */
[----:B------:R-:W-:-:S02]  /*5140*/  IADD3 R23, P2, R23, UR14, RZ ;  /* 0x0000000e17177c10 */ /* 0x000fc4000ff5e0ff */
[----:B------:R-:W-:Y:S02]  /*5150*/  IADD3 R21, P3, R21, UR14, RZ ;  /* 0x0000000e15157c10 */ /* 0x000fe4000ff7e0ff */
[----:B------:R-:W-:Y:S02]  /*5160*/  IADD3.X R225, R225, UR15, RZ, P4, !PT ;  /* 0x0000000fe1e17c10 */ /* 0x000fe4000a7fe4ff */
[----:B------:R-:W-:Y:S02]  /*5170*/  IADD3.X R18, R18, UR15, RZ, P5, !PT ;  /* 0x0000000f12127c10 */ /* 0x000fe4000affe4ff */
[----:B------:R-:W-:Y:S02]  /*5180*/  ISETP.NE.U32.AND P4, PT, R5, RZ, PT ;  /* 0x000000ff0500720c */ /* 0x000fe40003f85070 */
[----:B------:R-:W-:Y:S02]  /*5190*/  IADD3 R17, P5, R17, UR14, RZ ;  /* 0x0000000e11117c10 */ /* 0x000fe4000ffbe0ff */
[----:B------:R-:W-:-:S02]  /*51a0*/  IADD3.X R16, R16, UR15, RZ, P6, !PT ;  /* 0x0000000f10107c10 */ /* 0x000fc4000b7fe4ff */
[----:B------:R-:W-:Y:S02]  /*51b0*/  IADD3.X R14, R14, UR15, RZ, P0, !PT ;  /* 0x0000000f0e0e7c10 */ /* 0x000fe400087fe4ff */
[----:B------:R-:W-:Y:S02]  /*51c0*/  IADD3.X R13, R13, UR15, RZ, P1, !PT ;  /* 0x0000000f0d0d7c10 */ /* 0x000fe40008ffe4ff */
[----:B------:R-:W-:Y:S02]  /*51d0*/  IADD3.X R12, R12, UR15, RZ, P2, !PT ;  /* 0x0000000f0c0c7c10 */ /* 0x000fe400097fe4ff */
[----:B------:R-:W-:Y:S02]  /*51e0*/  IADD3.X R11, R11, UR15, RZ, P3, !PT ;  /* 0x0000000f0b0b7c10 */ /* 0x000fe40009ffe4ff */
[----:B------:R-:W-:Y:S02]  /*51f0*/  IADD3 R15, P6, R15, UR14, RZ ;  /* 0x0000000e0f0f7c10 */ /* 0x000fe4000ffde0ff */
[----:B------:R-:W-:-:S02]  /*5200*/  IADD3 R211, P0, R211, UR14, RZ ;  /* 0x0000000ed3d37c10 */ /* 0x000fc4000ff1e0ff */
[----:B------:R-:W-:Y:S02]  /*5210*/  IADD3 R215, P1, R215, UR14, RZ ;  /* 0x0000000ed7d77c10 */ /* 0x000fe4000ff3e0ff */
[----:B------:R-:W-:Y:S02]  /*5220*/  IADD3 R219, P2, R219, UR14, RZ ;  /* 0x0000000edbdb7c10 */ /* 0x000fe4000ff5e0ff */
[----:B------:R-:W-:Y:S02]  /*5230*/  IADD3 R223, P3, R223, UR14, RZ ;  /* 0x0000000edfdf7c10 */ /* 0x000fe4000ff7e0ff */
[----:B------:R-:W-:Y:S02]  /*5240*/  IADD3.X R9, R9, UR15, RZ, P5, !PT ;  /* 0x0000000f09097c10 */ /* 0x000fe4000affe4ff */
        /* <DEDUP_REMOVED lines=12> */
[----:B------:R-:W-:Y:S02]  /*5310*/  IADD3 R7, P5, R248, R7, RZ ;  /* 0x00000007f8077210 */ /* 0x000fe40007fbe0ff */
[----:B------:R-:W-:-:S02]  /*5320*/  IADD3.X R233, R233, UR15, RZ, P6, !PT ;  /* 0x0000000fe9e97c10 */ /* 0x000fc4000b7fe4ff */
[----:B------:R-:W-:Y:S02]  /*5330*/  IADD3.X R235, R235, UR15, RZ, P0, !PT ;  /* 0x0000000febeb7c10 */ /* 0x000fe400087fe4ff */
[----:B------:R-:W-:Y:S02]  /*5340*/  IADD3.X R237, R237, UR15, RZ, P1, !PT ;  /* 0x0000000feded7c10 */ /* 0x000fe40008ffe4ff */
[----:B------:R-:W-:Y:S02]  /*5350*/  IADD3.X R239, R239, UR15, RZ, P2, !PT ;  /* 0x0000000fefef7c10 */ /* 0x000fe400097fe4ff */
[----:B------:R-:W-:Y:S01]  /*5360*/  IADD3.X R241, R241, UR15, RZ, P3, !PT ;  /* 0x0000000ff1f17c10 */ /* 0x000fe20009ffe4ff */
[----:B------:R-:W-:Y:S02]  /*5370*/  WARPGROUP.DEPBAR.LE gsb0, 0x0 ;  /* 0x00008000000079c5 */ /* 0x000fe40000010000 */
[----:B------:R-:W-:Y:S01]  /*5380*/  VIADD R0, R0, 0xffffffe0 ;  /* 0xffffffe000007836 */ /* 0x000fe20000000000 */
[----:B------:R-:W-:Y:S01]  /*5390*/  LEA.HI.X.SX32 R6, R248, R6, 0x1, P5 ;  /* 0x00000006f8067211 */ /* 0x000fe200028f0eff */
[----:B0-----:R-:W-:Y:S06]  /*53a0*/  @P4 BRA `(.L_x_1) ;  /* 0xffffffdc009c4947 */ /* 0x001fec000383ffff */
.L_x_0:
[----:B------:R-:W0:Y:S01]  /*53b0*/  S2R R160, SR_TID.X ;  /* 0x0000000000a07919 */ /* 0x000e220000002100 */
[----:B------:R-:W-:Y:S01]  /*53c0*/  F2FP.SATFINITE.E4M3.F32.PACK_AB_MERGE_C R4, R89, R88, RZ ;  /* 0x000000585904723e */ /* 0x000fe200048070ff */
[----:B------:R-:W-:Y:S01]  /*53d0*/  ULDC.64 UR4, c[0x0][0x228] ;  /* 0x00008a0000047ab9 */ /* 0x000fe20000000a00 */
[----:B------:R-:W-:Y:S01]  /*53e0*/  F2FP.SATFINITE.E4M3.F32.PACK_AB_MERGE_C R5, R91, R90, RZ ;  /* 0x0000005a5b05723e */ /* 0x000fe200048070ff */
[----:B------:R-:W-:Y:S01]  /*53f0*/  ULDC UR8, c[0x0][0x22c] ;  /* 0x00008b0000087ab9 */ /* 0x000fe20000000800 */
[----:B------:R-:W-:Y:S02]  /*5400*/  F2FP.SATFINITE.E4M3.F32.PACK_AB_MERGE_C R93, R93, R92, RZ ;  /* 0x0000005c5d5d723e */ /* 0x000fe400048070ff */
[----:B------:R-:W-:Y:S02]  /*5410*/  F2FP.SATFINITE.E4M3.F32.PACK_AB_MERGE_C R94, R95, R94, RZ ;  /* 0x0000005e5f5e723e */ /* 0x000fe400048070ff */
[----:B------:R-:W-:Y:S02]  /*5420*/  F2FP.SATFINITE.E4M3.F32.PACK_AB_MERGE_C R6, R25, R24, RZ ;  /* 0x000000181906723e */ /* 0x000fe400048070ff */
[----:B------:R-:W-:-:S02]  /*5430*/  F2FP.SATFINITE.E4M3.F32.PACK_AB_MERGE_C R7, R27, R26, RZ ;  /* 0x0000001a1b07723e */ /* 0x000fc400048070ff */
[----:B------:R-:W-:Y:S02]  /*5440*/  F2FP.SATFINITE.E4M3.F32.PACK_AB_MERGE_C R29, R29, R28, RZ ;  /* 0x0000001c1d1d723e */ /* 0x000fe400048070ff */
[----:B------:R-:W-:Y:S02]  /*5450*/  F2FP.SATFINITE.E4M3.F32.PACK_AB_MERGE_C R30, R31, R30, RZ ;  /* 0x0000001e1f1e723e */ /* 0x000fe400048070ff */
[----:B------:R-:W-:Y:S02]  /*5460*/  F2FP.SATFINITE.E4M3.F32.PACK_AB_MERGE_C R37, R37, R36, RZ ;  /* 0x000000242525723e */ /* 0x000fe400048070ff */
[----:B------:R-:W-:Y:S02]  /*5470*/  PRMT R4, R4, 0x5410, R93 ;  /* 0x0000541004047816 */ /* 0x000fe4000000005d */
[----:B------:R-:W-:Y:S02]  /*5480*/  PRMT R5, R5, 0x5410, R94 ;  /* 0x0000541005057816 */ /* 0x000fe4000000005e */
[----:B------:R-:W-:-:S02]  /*5490*/  PRMT R6, R6, 0x5410, R29 ;  /* 0x0000541006067816 */ /* 0x000fc4000000001d */
[----:B------:R-:W-:Y:S02]  /*54a0*/  PRMT R7, R7, 0x5410, R30 ;  /* 0x0000541007077816 */ /* 0x000fe4000000001e */
[----:B------:R-:W-:Y:S01]  /*54b0*/  LEA R245, R245, UR6, 0x4 ;  /* 0x00000006f5f57c11 */ /* 0x000fe2000f8e20ff */
[----:B------:R-:W-:Y:S01]  /*54c0*/  BAR.SYNC.DEFER_BLOCKING 0x0 ;  /* 0x0000000000007b1d */ /* 0x000fe20000010000 */
[----:B------:R-:W-:Y:S02]  /*54d0*/  F2FP.SATFINITE.E4M3.F32.PACK_AB_MERGE_C R98, R99, R98, RZ ;  /* 0x000000626362723e */ /* 0x000fe400048070ff */
[----:B------:R-:W-:Y:S01]  /*54e0*/  F2FP.SATFINITE.E4M3.F32.PACK_AB_MERGE_C R103, R103, R102, RZ ;  /* 0x000000666767723e */ /* 0x000fe200048070ff */
[C---:B0-----:R-:W-:Y:S01]  /*54f0*/  IMAD.SHL.U32 R0, R160.reuse, 0x10, RZ ;  /* 0x00000010a0007824 */ /* 0x041fe200078e00ff */
[----:B------:R-:W-:Y:S01]  /*5500*/  F2FP.SATFINITE.E4M3.F32.PACK_AB_MERGE_C R96, R97, R96, RZ ;  /* 0x000000606160723e */ /* 0x000fe200048070ff */
[C---:B------:R-:W-:Y:S01]  /*5510*/  IMAD.SHL.U32 R2, R160.reuse, 0x40, RZ ;  /* 0x00000040a0027824 */ /* 0x040fe200078e00ff */
[----:B------:R-:W-:-:S02]  /*5520*/  LOP3.LUT R160, R160, 0x60, RZ, 0xc0, !PT ;  /* 0x00000060a0a07812 */ /* 0x000fc400078ec0ff */
[----:B------:R-:W-:Y:S02]  /*5530*/  LOP3.LUT R0, R0, 0xf0, RZ, 0xc0, !PT ;  /* 0x000000f000007812 */ /* 0x000fe400078ec0ff */
[----:B------:R-:W-:Y:S01]  /*5540*/  LOP3.LUT R3, R2, 0x400, RZ, 0xc0, !PT ;  /* 0x0000040002037812 */ /* 0x000fe200078ec0ff */
[----:B------:R-:W-:Y:S01]  /*5550*/  VIADD R2, R181, 0x1 ;  /* 0x00000001b5027836 */ /* 0x000fe20000000000 */
[----:B------:R-:W-:Y:S02]  /*5560*/  F2FP.SATFINITE.E4M3.F32.PACK_AB_MERGE_C R101, R101, R100, RZ ;  /* 0x000000646565723e */ /* 0x000fe400048070ff */
[----:B------:R-:W-:Y:S01]  /*5570*/  IADD3 R0, R3, UR6, R0 ;  /* 0x0000000603007c10 */ /* 0x000fe2000fffe000 */
[----:B------:R-:W-:Y:S01]  /*5580*/  ULDC UR6, c[0x0][0x22c] ;  /* 0x00008b0000067ab9 */ /* 0x000fe20000000800 */
[----:B------:R-:W-:Y:S02]  /*5590*/  F2FP.SATFINITE.E4M3.F32.PACK_AB_MERGE_C R32, R33, R32, RZ ;  /* 0x000000202120723e */ /* 0x000fe400048070ff */
[----:B------:R-:W-:Y:S01]  /*55a0*/  F2FP.SATFINITE.E4M3.F32.PACK_AB_MERGE_C R34, R35, R34, RZ ;  /* 0x000000222322723e */ /* 0x000fe200048070ff */
[----:B------:R-:W-:Y:S01]  /*55b0*/  IMAD R36, R160, 0x8, R0 ;  /* 0x00000008a0247824 */ /* 0x000fe200078e0200 */
[----:B------:R-:W-:Y:S01]  /*55c0*/  F2FP.SATFINITE.E4M3.F32.PACK_AB_MERGE_C R39, R39, R38, RZ ;  /* 0x000000262727723e */ /* 0x000fe200048070ff */
[----:B------:R-:W-:Y:S01]  /*55d0*/  VIADD R0, R181, 0x2 ;  /* 0x00000002b5007836 */ /* 0x000fe20000000000 */
[----:B------:R-:W-:-:S02]  /*55e0*/  PRMT R97, R98, 0x5410, R103 ;  /* 0x0000541062617816 */ /* 0x000fc40000000067 */
[----:B------:R-:W-:Y:S01]  /*55f0*/  STSM.16.M88.4 [R36], R4 ;  /* 0x0000000424007844 */ /* 0x000fe20000000200 */
[----:B------:R-:W-:Y:S02]  /*5600*/  PRMT R96, R96, 0x5410, R101 ;  /* 0x0000541060607816 */ /* 0x000fe40000000065 */
[----:B------:R-:W-:Y:S01]  /*5610*/  PRMT R98, R32, 0x5410, R37 ;  /* 0x0000541020627816 */ /* 0x000fe20000000025 */
[----:B------:R-:W-:Y:S01]  /*5620*/  BAR.SYNC.DEFER_BLOCKING 0x0 ;  /* 0x0000000000007b1d */ /* 0x000fe20000010000 */
[----:B------:R-:W-:Y:S02]  /*5630*/  PRMT R99, R34, 0x5410, R39 ;  /* 0x0000541022637816 */ /* 0x000fe40000000027 */
[----:B------:R-:W-:Y:S02]  /*5640*/  F2FP.SATFINITE.E4M3.F32.PACK_AB_MERGE_C R106, R107, R106, RZ ;  /* 0x0000006a6b6a723e */ /* 0x000fe400048070ff */
[----:B------:R-:W-:Y:S02]  /*5650*/  F2FP.SATFINITE.E4M3.F32.PACK_AB_MERGE_C R111, R111, R110, RZ ;  /* 0x0000006e6f6f723e */ /* 0x000fe400048070ff */
[----:B------:R-:W-:-:S02]  /*5660*/  F2FP.SATFINITE.E4M3.F32.PACK_AB_MERGE_C R104, R105, R104, RZ ;  /* 0x000000686968723e */ /* 0x000fc400048070ff */
[----:B------:R-:W-:Y:S02]  /*5670*/  F2FP.SATFINITE.E4M3.F32.PACK_AB_MERGE_C R109, R109, R108, RZ ;  /* 0x0000006c6d6d723e */ /* 0x000fe400048070ff */
[----:B------:R-:W-:Y:S02]  /*5680*/  F2FP.SATFINITE.E4M3.F32.PACK_AB_MERGE_C R40, R41, R40, RZ ;  /* 0x000000282928723e */ /* 0x000fe400048070ff */
[----:B------:R-:W-:Y:S02]  /*5690*/  F2FP.SATFINITE.E4M3.F32.PACK_AB_MERGE_C R42, R43, R42, RZ ;  /* 0x0000002a2b2a723e */ /* 0x000fe400048070ff */
[----:B------:R-:W-:Y:S02]  /*56a0*/  F2FP.SATFINITE.E4M3.F32.PACK_AB_MERGE_C R45, R45, R44, RZ ;  /* 0x0000002c2d2d723e */ /* 0x000fe400048070ff */
[----:B------:R-:W-:Y:S02]  /*56b0*/  F2FP.SATFINITE.E4M3.F32.PACK_AB_MERGE_C R47, R47, R46, RZ ;  /* 0x0000002e2f2f723e */ /* 0x000fe400048070ff */
[----:B------:R-:W-:-:S02]  /*56c0*/  PRMT R105, R106, 0x5410, R111 ;  /* 0x000054106a697816 */ /* 0x000fc4000000006f */
[----:B------:R-:W-:Y:S02]  /*56d0*/  PRMT R104, R104, 0x5410, R109 ;  /* 0x0000541068687816 */ /* 0x000fe4000000006d */
[----:B------:R-:W-:Y:S01]  /*56e0*/  PRMT R106, R40, 0x5410, R45 ;  /* 0x00005410286a7816 */ /* 0x000fe2000000002d */
[----:B------:R-:W0:Y:S01]  /*56f0*/  LDS.128 R28, [R245] ;  /* 0x00000000f51c7984 */ /* 0x000e220000000c00 */
[----:B------:R-:W-:Y:S02]  /*5700*/  PRMT R107, R42, 0x5410, R47 ;  /* 0x000054102a6b7816 */ /* 0x000fe4000000002f */
[----:B------:R-:W-:Y:S01]  /*5710*/  F2FP.SATFINITE.E4M3.F32.PACK_AB_MERGE_C R114, R115, R114, RZ ;  /* 0x000000727372723e */ /* 0x000fe200048070ff */
[----:B------:R-:W-:Y:S01]  /*5720*/  BAR.SYNC.DEFER_BLOCKING 0x0 ;  /* 0x0000000000007b1d */ /* 0x000fe20000010000 */
        /* <DEDUP_REMOVED lines=9> */
[----:B------:R-:W-:Y:S02]  /*57c0*/  PRMT R114, R48, 0x5410, R53 ;  /* 0x0000541030727816 */ /* 0x000fe40000000035 */
[----:B------:R-:W-:Y:S02]  /*57d0*/  PRMT R115, R50, 0x5410, R55 ;  /* 0x0000541032737816 */ /* 0x000fe40000000037 */
[----:B------:R-:W-:Y:S01]  /*57e0*/  F2FP.SATFINITE.E4M3.F32.PACK_AB_MERGE_C R122, R123, R122, RZ ;  /* 0x0000007a7b7a723e */ /* 0x000fe200048070ff */
[----:B------:R-:W-:Y:S01]  /*57f0*/  STSM.16.M88.4 [R36], R96 ;  /* 0x0000006024007844 */ /* 0x000fe20000000200 */
[----:B------:R-:W-:Y:S02]  /*5800*/  F2FP.SATFINITE.E4M3.F32.PACK_AB_MERGE_C R127, R127, R126, RZ ;  /* 0x0000007e7f7f723e */ /* 0x000fe400048070ff */
[----:B------:R-:W-:Y:S01]  /*5810*/  F2FP.SATFINITE.E4M3.F32.PACK_AB_MERGE_C R120, R121, R120, RZ ;  /* 0x000000787978723e */ /* 0x000fe200048070ff */
[----:B------:R-:W-:Y:S01]  /*5820*/  BAR.SYNC.DEFER_BLOCKING 0x0 ;  /* 0x0000000000007b1d */ /* 0x000fe20000010000 */
[----:B------:R-:W-:-:S02]  /*5830*/  F2FP.SATFINITE.E4M3.F32.PACK_AB_MERGE_C R125, R125, R124, RZ ;  /* 0x0000007c7d7d723e */ /* 0x000fc400048070ff */
[----:B------:R-:W-:Y:S02]  /*5840*/  F2FP.SATFINITE.E4M3.F32.PACK_AB_MERGE_C R56, R57, R56, RZ ;  /* 0x000000383938723e */ /* 0x000fe400048070ff */
[----:B------:R-:W-:Y:S02]  /*5850*/  F2FP.SATFINITE.E4M3.F32.PACK_AB_MERGE_C R58, R59, R58, RZ ;  /* 0x0000003a3b3a723e */ /* 0x000fe400048070ff */
[----:B------:R-:W-:Y:S02]  /*5860*/  F2FP.SATFINITE.E4M3.F32.PACK_AB_MERGE_C R61, R61, R60, RZ ;  /* 0x0000003c3d3d723e */ /* 0x000fe400048070ff */
[----:B------:R-:W-:Y:S02]  /*5870*/  F2FP.SATFINITE.E4M3.F32.PACK_AB_MERGE_C R63, R63, R62, RZ ;  /* 0x0000003e3f3f723e */ /* 0x000fe400048070ff */
[----:B------:R-:W-:Y:S02]  /*5880*/  PRMT R121, R122, 0x5410, R127 ;  /* 0x000054107a797816 */ /* 0x000fe4000000007f */
[----:B------:R-:W-:-:S02]  /*5890*/  PRMT R120, R120, 0x5410, R125 ;  /* 0x0000541078787816 */ /* 0x000fc4000000007d */
[----:B------:R-:W-:Y:S02]  /*58a0*/  PRMT R122, R56, 0x5410, R61 ;  /* 0x00005410387a7816 */ /* 0x000fe4000000003d */
[----:B------:R-:W-:Y:S02]  /*58b0*/  PRMT R123, R58, 0x5410, R63 ;  /* 0x000054103a7b7816 */ /* 0x000fe4000000003f */
[----:B------:R-:W-:Y:S02]  /*58c0*/  F2FP.SATFINITE.E4M3.F32.PACK_AB_MERGE_C R130, R131, R130, RZ ;  /* 0x000000828382723e */ /* 0x000fe400048070ff */
[----:B------:R-:W-:Y:S02]  /*58d0*/  F2FP.SATFINITE.E4M3.F32.PACK_AB_MERGE_C R135, R135, R134, RZ ;  /* 0x000000868787723e */ /* 0x000fe400048070ff */
[----:B------:R-:W-:Y:S01]  /*58e0*/  F2FP.SATFINITE.E4M3.F32.PACK_AB_MERGE_C R128, R129, R128, RZ ;  /* 0x000000808180723e */ /* 0x000fe200048070ff */
[----:B------:R-:W1:Y:S01]  /*58f0*/  LDS.128 R24, [R245] ;  /* 0x00000000f5187984 */ /* 0x000e620000000c00 */
[----:B------:R-:W-:-:S02]  /*5900*/  F2FP.SATFINITE.E4M3.F32.PACK_AB_MERGE_C R133, R133, R132, RZ ;  /* 0x000000848585723e */ /* 0x000fc400048070ff */
[----:B------:R-:W-:Y:S01]  /*5910*/  F2FP.SATFINITE.E4M3.F32.PACK_AB_MERGE_C R64, R65, R64, RZ ;  /* 0x000000404140723e */ /* 0x000fe200048070ff */
[----:B------:R-:W-:Y:S01]  /*5920*/  BAR.SYNC.DEFER_BLOCKING 0x0 ;  /* 0x0000000000007b1d */ /* 0x000fe20000010000 */
        /* <DEDUP_REMOVED lines=9> */
[----:B------:R-:W-:Y:S02]  /*59c0*/  F2FP.SATFINITE.E4M3.F32.PACK_AB_MERGE_C R136, R137, R136, RZ ;  /* 0x000000888988723e */ /* 0x000fe400048070ff */
[----:B------:R-:W-:-:S02]  /*59d0*/  F2FP.SATFINITE.E4M3.F32.PACK_AB_MERGE_C R141, R141, R140, RZ ;  /* 0x0000008c8d8d723e */ /* 0x000fc400048070ff */
[----:B------:R-:W-:Y:S01]  /*59e0*/  F2FP.SATFINITE.E4M3.F32.PACK_AB_MERGE_C R72, R73, R72, RZ ;  /* 0x000000484948723e */ /* 0x000fe200048070ff */
[----:B------:R-:W-:Y:S01]  /*59f0*/  STSM.16.M88.4 [R36], R104 ;  /* 0x0000006824007844 */ /* 0x000fe20000000200 */
[----:B------:R-:W-:Y:S02]  /*5a00*/  F2FP.SATFINITE.E4M3.F32.PACK_AB_MERGE_C R74, R75, R74, RZ ;  /* 0x0000004a4b4a723e */ /* 0x000fe400048070ff */
[----:B------:R-:W-:Y:S01]  /*5a10*/  F2FP.SATFINITE.E4M3.F32.PACK_AB_MERGE_C R77, R77, R76, RZ ;  /* 0x0000004c4d4d723e */ /* 0x000fe200048070ff */
[----:B------:R-:W-:Y:S01]  /*5a20*/  BAR.SYNC.DEFER_BLOCKING 0x0 ;  /* 0x0000000000007b1d */ /* 0x000fe20000010000 */
[----:B------:R-:W-:Y:S02]  /*5a30*/  F2FP.SATFINITE.E4M3.F32.PACK_AB_MERGE_C R79, R79, R78, RZ ;  /* 0x0000004e4f4f723e */ /* 0x000fe400048070ff */
[----:B------:R-:W-:Y:S02]  /*5a40*/  PRMT R137, R138, 0x5410, R143 ;  /* 0x000054108a897816 */ /* 0x000fe4000000008f */
[----:B------:R-:W-:-:S02]  /*5a50*/  PRMT R136, R136, 0x5410, R141 ;  /* 0x0000541088887816 */ /* 0x000fc4000000008d */
[----:B------:R-:W-:Y:S02]  /*5a60*/  PRMT R138, R72, 0x5410, R77 ;  /* 0x00005410488a7816 */ /* 0x000fe4000000004d */
[----:B------:R-:W-:Y:S02]  /*5a70*/  PRMT R139, R74, 0x5410, R79 ;  /* 0x000054104a8b7816 */ /* 0x000fe4000000004f */
[----:B------:R-:W-:Y:S01]  /*5a80*/  ISETP.GE.AND P0, PT, R247, UR4, PT ;  /* 0x00000004f7007c0c */ /* 0x000fe2000bf06270 */
[----:B------:R-:W-:Y:S01]  /*5a90*/  ULDC UR4, c[0x0][0x22c] ;  /* 0x00008b0000047ab9 */ /* 0x000fe20000000800 */
[----:B------:R-:W-:Y:S02]  /*5aa0*/  F2FP.SATFINITE.E4M3.F32.PACK_AB_MERGE_C R146, R147, R146, RZ ;  /* 0x000000929392723e */ /* 0x000fe400048070ff */
[----:B------:R-:W-:Y:S01]  /*5ab0*/  ISETP.LT.AND P2, PT, R2, UR4, !P0 ;  /* 0x0000000402007c0c */ /* 0x000fe2000c741270 */
[----:B------:R-:W-:Y:S01]  /*5ac0*/  VIADD R2, R181, 0x3 ;  /* 0x00000003b5027836 */ /* 0x000fe20000000000 */
[----:B------:R-:W-:Y:S01]  /*5ad0*/  F2FP.SATFINITE.E4M3.F32.PACK_AB_MERGE_C R151, R151, R150, RZ ;  /* 0x000000969797723e */ /* 0x000fe200048070ff */
[----:B------:R-:W-:Y:S01]  /*5ae0*/  ULDC UR4, c[0x0][0x22c] ;  /* 0x00008b0000047ab9 */ /* 0x000fe20000000800 */
[----:B------:R-:W-:-:S02]  /*5af0*/  F2FP.SATFINITE.E4M3.F32.PACK_AB_MERGE_C R144, R145, R144, RZ ;  /* 0x000000909190723e */ /* 0x000fc400048070ff */
[----:B------:R-:W-:Y:S02]  /*5b00*/  F2FP.SATFINITE.E4M3.F32.PACK_AB_MERGE_C R149, R149, R148, RZ ;  /* 0x000000949595723e */ /* 0x000fe400048070ff */
[----:B------:R-:W-:Y:S01]  /*5b10*/  F2FP.SATFINITE.E4M3.F32.PACK_AB_MERGE_C R80, R81, R80, RZ ;  /* 0x000000505150723e */ /* 0x000fe200048070ff */
[----:B------:R-:W2:Y:S01]  /*5b20*/  LDS.128 R20, [R245] ;  /* 0x00000000f5147984 */ /* 0x000ea20000000c00 */
[----:B------:R-:W-:Y:S02]  /*5b30*/  F2FP.SATFINITE.E4M3.F32.PACK_AB_MERGE_C R82, R83, R82, RZ ;  /* 0x000000525352723e */ /* 0x000fe400048070ff */
[----:B------:R-:W-:Y:S01]  /*5b40*/  F2FP.SATFINITE.E4M3.F32.PACK_AB_MERGE_C R85, R85, R84, RZ ;  /* 0x000000545555723e */ /* 0x000fe200048070ff */
[----:B------:R-:W-:Y:S01]  /*5b50*/  BAR.SYNC.DEFER_BLOCKING 0x0 ;  /* 0x0000000000007b1d */ /* 0x000fe20000010000 */
[----:B------:R-:W-:Y:S02]  /*5b60*/  F2FP.SATFINITE.E4M3.F32.PACK_AB_MERGE_C R87, R87, R86, RZ ;  /* 0x000000565757723e */ /* 0x000fe400048070ff */
[----:B------:R-:W-:Y:S01]  /*5b70*/  ISETP.LT.AND P1, PT, R0, UR8, !P0 ;  /* 0x0000000800007c0c */ /* 0x000fe2000c721270 */
[----:B------:R-:W-:Y:S01]  /*5b80*/  VIADD R0, R181, 0x4 ;  /* 0x00000004b5007836 */ /* 0x000fe20000000000 */
[----:B------:R-:W-:Y:S01]  /*5b90*/  ISETP.LT.AND P4, PT, R2, UR4, !P0 ;  /* 0x0000000402007c0c */ /* 0x000fe2000c781270 */
[----:B------:R-:W-:Y:S01]  /*5ba0*/  ULDC UR4, c[0x0][0x244] ;  /* 0x0000910000047ab9 */ /* 0x000fe20000000800 */
[----:B------:R-:W-:Y:S01]  /*5bb0*/  PRMT R145, R146, 0x5410, R151 ;  /* 0x0000541092917816 */ /* 0x000fe20000000097 */
[----:B------:R-:W-:Y:S01]  /*5bc0*/  ULDC UR8, c[0x0][0x22c] ;  /* 0x00008b0000087ab9 */ /* 0x000fe20000000800 */
[----:B------:R-:W-:Y:S01]  /*5bd0*/  PRMT R144, R144, 0x5410, R149 ;  /* 0x0000541090907816 */ /* 0x000fe20000000095 */
[----:B------:R-:W-:Y:S01]  /*5be0*/  IMAD R2, R247, UR4, RZ ;  /* 0x00000004f7027c24 */ /* 0x000fe2000f8e02ff */
[----:B------:R-:W-:Y:S01]  /*5bf0*/  PRMT R146, R80, 0x5410, R85 ;  /* 0x0000541050927816 */ /* 0x000fe20000000055 */
[----:B------:R-:W-:Y:S01]  /*5c00*/  ULDC UR4, c[0x0][0x248] ;  /* 0x0000920000047ab9 */ /* 0x000fe20000000800 */
[----:B------:R-:W-:Y:S01]  /*5c10*/  PRMT R147, R82, 0x5410, R87 ;  /* 0x0000541052937816 */ /* 0x000fe20000000057 */
[C---:B------:R-:W-:Y:S01]  /*5c20*/  IMAD R3, R181.reuse, UR4, RZ ;  /* 0x00000004b5037c24 */ /* 0x040fe2000f8e02ff */
[----:B------:R-:W-:Y:S01]  /*5c30*/  ISETP.LT.AND P5, PT, R0, UR8, !P0 ;  /* 0x0000000800007c0c */ /* 0x000fe2000c7a1270 */
[----:B------:R-:W-:Y:S01]  /*5c40*/  ULDC.64 UR8, c[0x0][0x220] ;  /* 0x0000880000087ab9 */ /* 0x000fe20000000a00 */
[----:B------:R-:W-:Y:S01]  /*5c50*/  ISETP.LT.AND P3, PT, R181, UR5, !P0 ;  /* 0x00000005b5007c0c */ /* 0x000fe2000c761270 */
[----:B------:R-:W-:Y:S01]  /*5c60*/  VIADD R35, R3, UR4 ;  /* 0x0000000403237c36 */ /* 0x000fe20008000000 */
[----:B------:R-:W-:Y:S01]  /*5c70*/  IADD3 R0, P6, R2, UR8, RZ ;  /* 0x0000000802007c10 */ /* 0x000fe2000ffde0ff */
[----:B------:R-:W-:Y:S01]  /*5c80*/  ULDC UR5, c[0x0][0x22c] ;  /* 0x00008b0000057ab9 */ /* 0x000fe20000000800 */
[----:B0-----:R-:W-:Y:S01]  /*5c90*/  PRMT R41, R28, 0x7770, RZ ;  /* 0x000077701c297816 */ /* 0x001fe200000000ff */
[----:B------:R-:W-:Y:S01]  /*5ca0*/  VIADD R39, R35, UR4 ;  /* 0x0000000423277c36 */ /* 0x000fe20008000000 */
[----:B------:R-:W-:Y:S01]  /*5cb0*/  LEA.HI.X.SX32 R2, R2, UR9, 0x1, P6 ;  /* 0x0000000902027c11 */ /* 0x000fe2000b0f0eff */
[----:B------:R-:W-:Y:S01]  /*5cc0*/  STSM.16.M88.4 [R36], R112 ;  /* 0x0000007024007844 */ /* 0x000fe20000000200 */
[----:B------:R-:W-:Y:S01]  /*5cd0*/  BAR.SYNC.DEFER_BLOCKING 0x0 ;  /* 0x0000000000007b1d */ /* 0x000fe20000010000 */
[----:B------:R-:W-:-:S02]  /*5ce0*/  IADD3 R32, P6, R3, R0, RZ ;  /* 0x0000000003207210 */ /* 0x000fc40007fde0ff */
[----:B------:R-:W-:Y:S02]  /*5cf0*/  PRMT R45, R28, 0x7771, RZ ;  /* 0x000077711c2d7816 */ /* 0x000fe400000000ff */
[----:B------:R-:W-:Y:S01]  /*5d00*/  LEA.HI.X.SX32 R33, R3, R2, 0x1, P6 ;  /* 0x0000000203217211 */ /* 0x000fe200030f0eff */
[----:B------:R-:W-:Y:S01]  /*5d10*/  VIADD R3, R181, 0x5 ;  /* 0x00000005b5037836 */ /* 0x000fe20000000000 */
[----:B------:R-:W-:Y:S02]  /*5d20*/  IADD3 R34, P6, R35, R0, RZ ;  /* 0x0000000023227210 */ /* 0x000fe40007fde0ff */
[----:B------:R-:W-:Y:S02]  /*5d30*/  PRMT R43, R29, 0x7770, RZ ;  /* 0x000077701d2b7816 */ /* 0x000fe400000000ff */
[----:B------:R-:W-:Y:S01]  /*5d40*/  LEA.HI.X.SX32 R35, R35, R2, 0x1, P6 ;  /* 0x0000000223237211 */ /* 0x000fe200030f0eff */
[----:B------:R-:W0:Y:S01]  /*5d50*/  LDS.128 R12, [R245] ;  /* 0x00000000f50c7984 */ /* 0x000e220000000c00 */
[----:B------:R-:W-:Y:S06]  /*5d60*/  BAR.SYNC.DEFER_BLOCKING 0x0 ;  /* 0x0000000000007b1d */ /* 0x000fec0000010000 */
[----:B------:R-:W-:Y:S02]  /*5d70*/  STSM.16.M88.4 [R36], R120 ;  /* 0x0000007824007844 */ /* 0x000fe40000000200 */
[----:B------:R-:W-:Y:S06]  /*5d80*/  BAR.SYNC.DEFER_BLOCKING 0x0 ;  /* 0x0000000000007b1d */ /* 0x000fec0000010000 */
[----:B------:R-:W3:Y:S02]  /*5d90*/  LDS.128 R8, [R245] ;  /* 0x00000000f5087984 */ /* 0x000ee40000000c00 */
[----:B------:R-:W-:Y:S06]  /*5da0*/  BAR.SYNC.DEFER_BLOCKING 0x0 ;  /* 0x0000000000007b1d */ /* 0x000fec0000010000 */
[----:B------:R-:W-:Y:S02]  /*5db0*/  STSM.16.M88.4 [R36], R128 ;  /* 0x0000008024007844 */ /* 0x000fe40000000200 */
[----:B------:R-:W-:Y:S06]  /*5dc0*/  BAR.SYNC.DEFER_BLOCKING 0x0 ;  /* 0x0000000000007b1d */ /* 0x000fec0000010000 */
[----:B------:R-:W4:Y:S02]  /*5dd0*/  LDS.128 R16, [R245] ;  /* 0x00000000f5107984 */ /* 0x000f240000000c00 */
[----:B------:R-:W-:Y:S06]  /*5de0*/  BAR.SYNC.DEFER_BLOCKING 0x0 ;  /* 0x0000000000007b1d */ /* 0x000fec0000010000 */
[----:B------:R-:W-:Y:S02]  /*5df0*/  STSM.16.M88.4 [R36], R136 ;  /* 0x0000008824007844 */ /* 0x000fe40000000200 */
[----:B------:R-:W-:Y:S06]  /*5e00*/  BAR.SYNC.DEFER_BLOCKING 0x0 ;  /* 0x0000000000007b1d */ /* 0x000fec0000010000 */
[----:B------:R-:W5:Y:S02]  /*5e10*/  LDS.128 R4, [R245] ;  /* 0x00000000f5047984 */ /* 0x000f640000000c00 */
[----:B------:R-:W-:Y:S06]  /*5e20*/  BAR.SYNC.DEFER_BLOCKING 0x0 ;  /* 0x0000000000007b1d */ /* 0x000fec0000010000 */
[----:B------:R1:W-:Y:S02]  /*5e30*/  STSM.16.M88.4 [R36], R144 ;  /* 0x0000009024007844 */ /* 0x0003e40000000200 */
[----:B------:R-:W-:Y:S01]  /*5e40*/  BAR.SYNC.DEFER_BLOCKING 0x0 ;  /* 0x0000000000007b1d */ /* 0x000fe20000010000 */
[----:B-1----:R-:W-:-:S04]  /*5e50*/  IADD3 R36, P6, R39, R0, RZ ;  /* 0x0000000027247210 */ /* 0x002fc80007fde0ff */
[C---:B------:R-:W-:Y:S01]  /*5e60*/  LEA.HI.X.SX32 R37, R39.reuse, R2, 0x1, P6 ;  /* 0x0000000227257211 */ /* 0x040fe200030f0eff */
[----:B------:R-:W-:Y:S01]  /*5e70*/  VIADD R39, R39, UR4 ;  /* 0x0000000427277c36 */ /* 0x000fe20008000000 */
[----:B------:R1:W-:Y:S01]  /*5e80*/  @P3 STG.E.U8 desc[UR12][R32.64], R41 ;  /* 0x0000002920003986 */ /* 0x0003e2000c10110c */
[----:B------:R-:W-:Y:S01]  /*5e90*/  ISETP.LT.AND P3, PT, R3, UR5, !P0 ;  /* 0x0000000503007c0c */ /* 0x000fe2000c761270 */
[----:B------:R-:W-:Y:S01]  /*5ea0*/  VIADD R3, R181, 0x6 ;  /* 0x00000006b5037836 */ /* 0x000fe20000000000 */
[----:B------:R-:W-:Y:S01]  /*5eb0*/  ULDC UR5, c[0x0][0x22c] ;  /* 0x00008b0000057ab9 */ /* 0x000fe20000000800 */
[----:B------:R2:W-:Y:S03]  /*5ec0*/  @P2 STG.E.U8 desc[UR12][R34.64], R45 ;  /* 0x0000002d22002986 */ /* 0x0005e6000c10110c */
[----:B------:R-:W-:Y:S01]  /*5ed0*/  ISETP.LT.AND P2, PT, R3, UR5, !P0 ;  /* 0x0000000503007c0c */ /* 0x000fe2000c741270 */
[----:B------:R0:W-:Y:S01]  /*5ee0*/  @P1 STG.E.U8 desc[UR12][R36.64], R43 ;  /* 0x0000002b24001986 */ /* 0x0001e2000c10110c */
[----:B------:R-:W-:Y:S01]  /*5ef0*/  VIADD R3, R181, 0x7 ;  /* 0x00000007b5037836 */ /* 0x000fe20000000000 */
[----:B------:R-:W-:Y:S01]  /*5f00*/  ULDC UR5, c[0x0][0x22c] ;  /* 0x00008b0000057ab9 */ /* 0x000fe20000000800 */
[C---:B-1----:R-:W-:Y:S01]  /*5f10*/  IADD3 R32, P6, R39.reuse, R0, RZ ;  /* 0x0000000027207210 */ /* 0x042fe20007fde0ff */
[----:B------:R-:W-:-:S02]  /*5f20*/  VIADD R41, R39, UR4 ;  /* 0x0000000427297c36 */ /* 0x000fc40008000000 */
[----:B------:R-:W-:Y:S01]  /*5f30*/  ISETP.LT.AND P1, PT, R3, UR5, !P0 ;  /* 0x0000000503007c0c */ /* 0x000fe2000c721270 */
[----:B------:R-:W-:Y:S01]  /*5f40*/  VIADD R3, R181, 0x8 ;  /* 0x00000008b5037836 */ /* 0x000fe20000000000 */
[----:B------:R-:W-:Y:S01]  /*5f50*/  LEA.HI.X.SX32 R33, R39, R2, 0x1, P6 ;  /* 0x0000000227217211 */ /* 0x000fe200030f0eff */
[----:B------:R-:W-:Y:S01]  /*5f60*/  ULDC UR5, c[0x0][0x22c] ;  /* 0x00008b0000057ab9 */ /* 0x000fe20000000800 */
[----:B--2---:R-:W-:Y:S01]  /*5f70*/  IADD3 R34, P6, R41, R0, RZ ;  /* 0x0000000029227210 */ /* 0x004fe20007fde0ff */
[----:B------:R-:W1:Y:S01]  /*5f80*/  LDS.128 R244, [R245] ;  /* 0x00000000f5f47984 */ /* 0x000e620000000c00 */
[----:B------:R-:W-:Y:S02]  /*5f90*/  PRMT R45, R29, 0x7771, RZ ;  /* 0x000077711d2d7816 */ /* 0x000fe400000000ff */
[C---:B------:R-:W-:Y:S01]  /*5fa0*/  LEA.HI.X.SX32 R35, R41.reuse, R2, 0x1, P6 ;  /* 0x0000000229237211 */ /* 0x040fe200030f0eff */
[----:B------:R-:W-:Y:S01]  /*5fb0*/  VIADD R41, R41, UR4 ;  /* 0x0000000429297c36 */ /* 0x000fe20008000000 */
[----:B0-----:R-:W-:Y:S01]  /*5fc0*/  PRMT R43, R30, 0x7770, RZ ;  /* 0x000077701e2b7816 */ /* 0x001fe200000000ff */
[----:B------:R0:W-:Y:S01]  /*5fd0*/  @P4 STG.E.U8 desc[UR12][R32.64], R45 ;  /* 0x0000002d20004986 */ /* 0x0001e2000c10110c */
[----:B------:R-:W-:Y:S01]  /*5fe0*/  ISETP.LT.AND P4, PT, R3, UR5, !P0 ;  /* 0x0000000503007c0c */ /* 0x000fe2000c781270 */
[C---:B------:R-:W-:Y:S01]  /*5ff0*/  VIADD R39, R41.reuse, UR4 ;  /* 0x0000000429277c36 */ /* 0x040fe20008000000 */
[----:B------:R-:W-:Y:S01]  /*6000*/  IADD3 R36, P6, R41, R0, RZ ;  /* 0x0000000029247210 */ /* 0x000fe20007fde0ff */
[----:B------:R2:W-:Y:S01]  /*6010*/  @P5 STG.E.U8 desc[UR12][R34.64], R43 ;  /* 0x0000002b22005986 */ /* 0x0005e2000c10110c */
[----:B------:R-:W-:Y:S01]  /*6020*/  VIADD R3, R181, 0x9 ;  /* 0x00000009b5037836 */ /* 0x000fe20000000000 */
[----:B------:R-:W-:Y:S01]  /*6030*/  ULDC UR5, c[0x0][0x22c] ;  /* 0x00008b0000057ab9 */ /* 0x000fe20000000800 */
[----:B------:R-:W-:-:S03]  /*6040*/  LEA.HI.X.SX32 R37, R41, R2, 0x1, P6 ;  /* 0x0000000229257211 */ /* 0x000fc600030f0eff */
[----:B------:R-:W-:Y:S01]  /*6050*/  ISETP.LT.AND P5, PT, R3, UR5, !P0 ;  /* 0x0000000503007c0c */ /* 0x000fe2000c7a1270 */
[----:B------:R-:W-:Y:S01]  /*6060*/  VIADD R3, R181, 0xa ;  /* 0x0000000ab5037836 */ /* 0x000fe20000000000 */
[C---:B0-----:R-:W-:Y:S01]  /*6070*/  IADD3 R32, P6, R39.reuse, R0, RZ ;  /* 0x0000000027207210 */ /* 0x041fe20007fde0ff */
[----:B------:R-:W-:Y:S01]  /*6080*/  ULDC UR5, c[0x0][0x22c] ;  /* 0x00008b0000057ab9 */ /* 0x000fe20000000800 */
[----:B------:R-:W-:Y:S02]  /*6090*/  PRMT R45, R30, 0x7771, RZ ;  /* 0x000077711e2d7816 */ /* 0x000fe400000000ff */
[C---:B------:R-:W-:Y:S01]  /*60a0*/  LEA.HI.X.SX32 R33, R39.reuse, R2, 0x1, P6 ;  /* 0x0000000227217211 */ /* 0x040fe200030f0eff */
[----:B------:R-:W-:Y:S01]  /*60b0*/  VIADD R39, R39, UR4 ;  /* 0x0000000427277c36 */ /* 0x000fe20008000000 */
[----:B--2---:R-:W-:Y:S01]  /*60c0*/  PRMT R43, R31, 0x7770, RZ ;  /* 0x000077701f2b7816 */ /* 0x004fe200000000ff */
        /* <DEDUP_REMOVED lines=10> */
[----:B0-----:R-:W-:Y:S01]  /*6170*/  IADD3 R36, P6, R41, R0, RZ ;  /* 0x0000000029247210 */ /* 0x001fe20007fde0ff */
        /* <DEDUP_REMOVED lines=28> */
[----:B------:R-:W-:-:S02]  /*6340*/  LEA.HI.X.SX32 R37, R39, R2, 0x1, P6 ;  /* 0x0000000227257211 */ /* 0x000fc400030f0eff */
[----:B------:R-:W-:Y:S02]  /*6350*/  IADD3 R28, P6, R41, R0, RZ ;  /* 0x00000000291c7210 */ /* 0x000fe40007fde0ff */
[----:B------:R-:W-:Y:S01]  /*6360*/  ISETP.LT.AND P3, PT, R3, UR5, !P0 ;  /* 0x0000000503007c0c */ /* 0x000fe2000c761270 */
[----:B------:R-:W-:Y:S01]  /*6370*/  VIADD R3, R181, 0x10 ;  /* 0x00000010b5037836 */ /* 0x000fe20000000000 */
[----:B0-----:R-:W-:Y:S01]  /*6380*/  PRMT R45, R29, 0x7773, RZ ;  /* 0x000077731d2d7816 */ /* 0x001fe200000000ff */
[----:B------:R-:W-:Y:S01]  /*6390*/  ULDC UR5, c[0x0][0x22c] ;  /* 0x00008b0000057ab9 */ /* 0x000fe20000000800 */
        /* <DEDUP_REMOVED lines=12> */
[----:B------:R-:W-:Y:S02]  /*6460*/  PRMT R41, R31, 0x7773, RZ ;  /* 0x000077731f297816 */ /* 0x000fe400000000ff */
[C---:B------:R-:W-:Y:S01]  /*6470*/  LEA.HI.X.SX32 R35, R39.reuse, R2, 0x1, P6 ;  /* 0x0000000227237211 */ /* 0x040fe200030f0eff */
[----:B------:R-:W-:Y:S01]  /*6480*/  VIADD R39, R39, UR4 ;  /* 0x0000000427277c36 */ /* 0x000fe20008000000 */
[----:B0-----:R-:W-:Y:S02]  /*6490*/  PRMT R45, R30, 0x7773, RZ ;  /* 0x000077731e2d7816 */ /* 0x001fe400000000ff */
[----:B--2---:R-:W-:Y:S01]  /*64a0*/  PRMT R43, R31, 0x7772, RZ ;  /* 0x000077721f2b7816 */ /* 0x004fe200000000ff */
[C---:B------:R-:W-:Y:S01]  /*64b0*/  VIADD R37, R39.reuse, UR4 ;  /* 0x0000000427257c36 */ /* 0x040fe20008000000 */
[----:B------:R-:W-:Y:S01]  /*64c0*/  IADD3 R28, P6, R39, R0, RZ ;  /* 0x00000000271c7210 */ /* 0x000fe20007fde0ff */
[----:B------:R0:W-:Y:S01]  /*64d0*/  @P4 STG.E.U8 desc[UR12][R32.64], R45 ;  /* 0x0000002d20004986 */ /* 0x0001e2000c10110c */
[----:B------:R-:W-:Y:S01]  /*64e0*/  ISETP.LT.AND P1, PT, R3, UR5, !P0 ;  /* 0x0000000503007c0c */ /* 0x000fe2000c721270 */
[----:B------:R-:W-:Y:S01]  /*64f0*/  VIADD R3, R181, 0x12 ;  /* 0x00000012b5037836 */ /* 0x000fe20000000000 */
[----:B------:R-:W-:Y:S01]  /*6500*/  LEA.HI.X.SX32 R29, R39, R2, 0x1, P6 ;  /* 0x00000002271d7211 */ /* 0x000fe200030f0eff */
[----:B------:R2:W-:Y:S01]  /*6510*/  @P5 STG.E.U8 desc[UR12][R34.64], R43 ;  /* 0x0000002b22005986 */ /* 0x0005e2000c10110c */
[C---:B------:R-:W-:Y:S01]  /*6520*/  IADD3 R30, P6, R37.reuse, R0, RZ ;  /* 0x00000000251e7210 */ /* 0x040fe20007fde0ff */
[----:B------:R-:W-:Y:S01]  /*6530*/  ULDC UR5, c[0x0][0x22c] ;  /* 0x00008b0000057ab9 */ /* 0x000fe20000000800 */
[----:B------:R-:W-:Y:S01]  /*6540*/  PRMT R39, R24, 0x7771, RZ ;  /* 0x0000777118277816 */ /* 0x000fe200000000ff */
[----:B------:R3:W-:Y:S01]  /*6550*/  @P3 STG.E.U8 desc[UR12][R28.64], R41 ;  /* 0x000000291c003986 */ /* 0x0007e2000c10110c */
[C---:B------:R-:W-:Y:S01]  /*6560*/  LEA.HI.X.SX32 R31, R37.reuse, R2, 0x1, P6 ;  /* 0x00000002251f7211 */ /* 0x040fe200030f0eff */
[----:B------:R-:W-:Y:S01]  /*6570*/  VIADD R37, R37, UR4 ;  /* 0x0000000425257c36 */ /* 0x000fe20008000000 */
[----:B------:R-:W-:Y:S01]  /*6580*/  ISETP.LT.AND P4, PT, R3, UR5, !P0 ;  /* 0x0000000503007c0c */ /* 0x000fe2000c781270 */
[----:B------:R-:W-:Y:S01]  /*6590*/  VIADD R3, R181, 0x13 ;  /* 0x00000013b5037836 */ /* 0x000fe20000000000 */
[----:B------:R-:W-:-:S02]  /*65a0*/  ULDC UR5, c[0x0][0x22c] ;  /* 0x00008b0000057ab9 */ /* 0x000fc40000000800 */
[C---:B0-----:R-:W-:Y:S01]  /*65b0*/  IADD3 R32, P6, R37.reuse, R0, RZ ;  /* 0x0000000025207210 */ /* 0x041fe20007fde0ff */
[C---:B--2---:R-:W-:Y:S01]  /*65c0*/  VIADD R35, R37.reuse, UR4 ;  /* 0x0000000425237c36 */ /* 0x044fe20008000000 */
[----:B------:R-:W-:Y:S02]  /*65d0*/  PRMT R43, R24, 0x7770, RZ ;  /* 0x00007770182b7816 */ /* 0x000fe400000000ff */
[----:B------:R-:W-:Y:S02]  /*65e0*/  LEA.HI.X.SX32 R33, R37, R2, 0x1, P6 ;  /* 0x0000000225217211 */ /* 0x000fe400030f0eff */
[----:B---3--:R-:W-:Y:S01]  /*65f0*/  IADD3 R28, P6, R35, R0, RZ ;  /* 0x00000000231c7210 */ /* 0x008fe20007fde0ff */
[----:B------:R0:W-:Y:S01]  /*6600*/  @P2 STG.E.U8 desc[UR12][R30.64], R43 ;  /* 0x0000002b1e002986 */ /* 0x0001e2000c10110c */
[----:B------:R-:W-:Y:S01]  /*6610*/  ISETP.LT.AND P5, PT, R3, UR5, !P0 ;  /* 0x0000000503007c0c */ /* 0x000fe2000c7a1270 */
[----:B------:R-:W-:Y:S01]  /*6620*/  VIADD R3, R181, 0x14 ;  /* 0x00000014b5037836 */ /* 0x000fe20000000000 */
[C---:B------:R-:W-:Y:S01]  /*6630*/  LEA.HI.X.SX32 R29, R35.reuse, R2, 0x1, P6 ;  /* 0x00000002231d7211 */ /* 0x040fe200030f0eff */
[----:B------:R-:W-:Y:S01]  /*6640*/  VIADD R35, R35, UR4 ;  /* 0x0000000423237c36 */ /* 0x000fe20008000000 */
[----:B------:R2:W-:Y:S01]  /*6650*/  @P1 STG.E.U8 desc[UR12][R32.64], R39 ;  /* 0x0000002720001986 */ /* 0x0005e2000c10110c */
[----:B------:R-:W-:Y:S01]  /*6660*/  PRMT R41, R25, 0x7770, RZ ;  /* 0x0000777019297816 */ /* 0x000fe200000000ff */
[----:B------:R-:W-:Y:S01]  /*6670*/  ULDC UR5, c[0x0][0x22c] ;  /* 0x00008b0000057ab9 */ /* 0x000fe20000000800 */
[----:B------:R-:W-:Y:S01]  /*6680*/  VIADD R37, R35, UR4 ;  /* 0x0000000423257c36 */ /* 0x000fe20008000000 */
[----:B------:R-:W-:Y:S01]  /*6690*/  ISETP.LT.AND P3, PT, R3, UR5, !P0 ;  /* 0x0000000503007c0c */ /* 0x000fe2000c761270 */
[----:B------:R-:W-:Y:S01]  /*66a0*/  VIADD R3, R181, 0x15 ;  /* 0x00000015b5037836 */ /* 0x000fe20000000000 */
[----:B------:R3:W-:Y:S01]  /*66b0*/  @P4 STG.E.U8 desc[UR12][R28.64], R41 ;  /* 0x000000291c004986 */ /* 0x0007e2000c10110c */
[----:B0-----:R-:W-:Y:S01]  /*66c0*/  IADD3 R30, P6, R35, R0, RZ ;  /* 0x00000000231e7210 */ /* 0x001fe20007fde0ff */
[----:B------:R-:W-:-:S02]  /*66d0*/  ULDC UR5, c[0x0][0x22c] ;  /* 0x00008b0000057ab9 */ /* 0x000fc40000000800 */
[----:B------:R-:W-:Y:S01]  /*66e0*/  ISETP.LT.AND P2, PT, R3, UR5, !P0 ;  /* 0x0000000503007c0c */ /* 0x000fe2000c741270 */
[----:B------:R-:W-:Y:S01]  /*66f0*/  VIADD R3, R181, 0x16 ;  /* 0x00000016b5037836 */ /* 0x000fe20000000000 */
[----:B------:R-:W-:Y:S01]  /*6700*/  LEA.HI.X.SX32 R31, R35, R2, 0x1, P6 ;  /* 0x00000002231f7211 */ /* 0x000fe200030f0eff */
[----:B------:R-:W-:Y:S01]  /*6710*/  ULDC UR5, c[0x0][0x22c] ;  /* 0x00008b0000057ab9 */ /* 0x000fe20000000800 */
[----:B--2---:R-:W-:Y:S02]  /*6720*/  IADD3 R32, P6, R37, R0, RZ ;  /* 0x0000000025207210 */ /* 0x004fe40007fde0ff */
[----:B------:R-:W-:Y:S02]  /*6730*/  PRMT R39, R25, 0x7771, RZ ;  /* 0x0000777119277816 */ /* 0x000fe400000000ff */
[C---:B------:R-:W-:Y:S01]  /*6740*/  LEA.HI.X.SX32 R33, R37.reuse, R2, 0x1, P6 ;  /* 0x0000000225217211 */ /* 0x040fe200030f0eff */
[----:B------:R-:W-:Y:S01]  /*6750*/  VIADD R37, R37, UR4 ;  /* 0x0000000425257c36 */ /* 0x000fe20008000000 */
[----:B---3--:R-:W-:Y:S01]  /*6760*/  PRMT R41, R26, 0x7770, RZ ;  /* 0x000077701a297816 */ /* 0x008fe200000000ff */
        /* <DEDUP_REMOVED lines=63> */
[----:B------:R-:W-:Y:S01]  /*6b60*/  PRMT R35, R26, 0x7772, RZ ;  /* 0x000077721a237816 */ /* 0x000fe200000000ff */
[----:B------:R0:W-:Y:S01]  /*6b70*/  @P1 STG.E.U8 desc[UR12][R28.64], R39 ;  /* 0x000000271c001986 */ /* 0x0001e2000c10110c */
[----:B------:R-:W-:Y:S01]  /*6b80*/  ISETP.LT.AND P3, PT, R3, UR5, !P0 ;  /* 0x0000000503007c0c */ /* 0x000fe2000c761270 */
[C---:B--2---:R-:W-:Y:S01]  /*6b90*/  VIADD R33, R37.reuse, UR4 ;  /* 0x0000000425217c36 */ /* 0x044fe20008000000 */
[----:B------:R-:W-:Y:S01]  /*6ba0*/  IADD3 R30, P6, R37, R0, RZ ;  /* 0x00000000251e7210 */ /* 0x000fe20007fde0ff */
[----:B------:R2:W-:Y:S01]  /*6bb0*/  @P4 STG.E.U8 desc[UR12][R24.64], R35 ;  /* 0x0000002318004986 */ /* 0x0005e2000c10110c */
[----:B------:R-:W-:Y:S01]  /*6bc0*/  VIADD R3, R181, 0x1f ;  /* 0x0000001fb5037836 */ /* 0x000fe20000000000 */
[----:B------:R-:W-:Y:S01]  /*6bd0*/  ULDC UR5, c[0x0][0x22c] ;  /* 0x00008b0000057ab9 */ /* 0x000fe20000000800 */
[----:B------:R-:W-:-:S02]  /*6be0*/  LEA.HI.X.SX32 R31, R37, R2, 0x1, P6 ;  /* 0x00000002251f7211 */ /* 0x000fc400030f0eff */
[----:B------:R-:W-:Y:S02]  /*6bf0*/  PRMT R41, R26, 0x7773, RZ ;  /* 0x000077731a297816 */ /* 0x000fe400000000ff */
[----:B------:R-:W-:Y:S01]  /*6c00*/  ISETP.LT.AND P2, PT, R3, UR5, !P0 ;  /* 0x0000000503007c0c */ /* 0x000fe2000c741270 */
[----:B------:R-:W-:Y:S01]  /*6c10*/  VIADD R3, R181, 0x20 ;  /* 0x00000020b5037836 */ /* 0x000fe20000000000 */
[----:B0-----:R-:W-:Y:S01]  /*6c20*/  IADD3 R28, P6, R33, R0, RZ ;  /* 0x00000000211c7210 */ /* 0x001fe20007fde0ff */
[----:B------:R-:W-:Y:S01]  /*6c30*/  ULDC UR5, c[0x0][0x22c] ;  /* 0x00008b0000057ab9 */ /* 0x000fe20000000800 */
[----:B------:R-:W-:Y:S01]  /*6c40*/  PRMT R39, R27, 0x7772, RZ ;  /* 0x000077721b277816 */ /* 0x000fe200000000ff */
[----:B------:R0:W-:Y:S01]  /*6c50*/  @P5 STG.E.U8 desc[UR12][R30.64], R41 ;  /* 0x000000291e005986 */ /* 0x0001e2000c10110c */
[C---:B------:R-:W-:Y:S01]  /*6c60*/  LEA.HI.X.SX32 R29, R33.reuse, R2, 0x1, P6 ;  /* 0x00000002211d7211 */ /* 0x040fe200030f0eff */
[----:B------:R-:W-:Y:S01]  /*6c70*/  VIADD R33, R33, UR4 ;  /* 0x0000000421217c36 */ /* 0x000fe20008000000 */
[----:B------:R-:W-:-:S02]  /*6c80*/  PRMT R37, R27, 0x7773, RZ ;  /* 0x000077731b257816 */ /* 0x000fc400000000ff */
[----:B------:R-:W-:Y:S01]  /*6c90*/  ISETP.LT.AND P1, PT, R3, UR5, !P0 ;  /* 0x0000000503007c0c */ /* 0x000fe2000c721270 */
[C---:B--2---:R-:W-:Y:S01]  /*6ca0*/  VIADD R35, R33.reuse, UR4 ;  /* 0x0000000421237c36 */ /* 0x044fe20008000000 */
[----:B------:R-:W-:Y:S01]  /*6cb0*/  IADD3 R24, P6, R33, R0, RZ ;  /* 0x0000000021187210 */ /* 0x000fe20007fde0ff */
[----:B------:R2:W-:Y:S01]  /*6cc0*/  @P3 STG.E.U8 desc[UR12][R28.64], R39 ;  /* 0x000000271c003986 */ /* 0x0005e2000c10110c */
[----:B------:R-:W-:Y:S01]  /*6cd0*/  VIADD R3, R181, 0x21 ;  /* 0x00000021b5037836 */ /* 0x000fe20000000000 */
[----:B------:R-:W-:Y:S01]  /*6ce0*/  ULDC UR5, c[0x0][0x22c] ;  /* 0x00008b0000057ab9 */ /* 0x000fe20000000800 */
[----:B------:R-:W-:Y:S02]  /*6cf0*/  LEA.HI.X.SX32 R25, R33, R2, 0x1, P6 ;  /* 0x0000000221197211 */ /* 0x000fe400030f0eff */
[----:B------:R-:W-:Y:S02]  /*6d00*/  IADD3 R26, P6, R35, R0, RZ ;  /* 0x00000000231a7210 */ /* 0x000fe40007fde0ff */
[----:B------:R-:W-:Y:S01]  /*6d10*/  ISETP.LT.AND P4, PT, R3, UR5, !P0 ;  /* 0x0000000503007c0c */ /* 0x000fe2000c781270 */
[----:B------:R3:W-:Y:S01]  /*6d20*/  @P2 STG.E.U8 desc[UR12][R24.64], R37 ;  /* 0x0000002518002986 */ /* 0x0007e2000c10110c */
[C---:B------:R-:W-:Y:S01]  /*6d30*/  LEA.HI.X.SX32 R27, R35.reuse, R2, 0x1, P6 ;  /* 0x00000002231b7211 */ /* 0x040fe200030f0eff */
[----:B------:R-:W-:Y:S01]  /*6d40*/  VIADD R35, R35, UR4 ;  /* 0x0000000423237c36 */ /* 0x000fe20008000000 */
[----:B------:R-:W-:Y:S01]  /*6d50*/  PRMT R33, R20, 0x7770, RZ ;  /* 0x0000777014217816 */ /* 0x000fe200000000ff */
[----:B------:R-:W-:Y:S01]  /*6d60*/  VIADD R3, R181, 0x22 ;  /* 0x00000022b5037836 */ /* 0x000fe20000000000 */
[----:B------:R-:W-:Y:S01]  /*6d70*/  ULDC UR5, c[0x0][0x22c] ;  /* 0x00008b0000057ab9 */ /* 0x000fe20000000800 */
[C---:B0-----:R-:W-:Y:S01]  /*6d80*/  VIADD R31, R35.reuse, UR4 ;  /* 0x00000004231f7c36 */ /* 0x041fe20008000000 */
[----:B--2---:R-:W-:Y:S01]  /*6d90*/  IADD3 R28, P6, R35, R0, RZ ;  /* 0x00000000231c7210 */ /* 0x004fe20007fde0ff */
[----:B------:R0:W-:Y:S01]  /*6da0*/  @P1 STG.E.U8 desc[UR12][R26.64], R33 ;  /* 0x000000211a001986 */ /* 0x0001e2000c10110c */
[----:B------:R-:W-:Y:S01]  /*6db0*/  ISETP.LT.AND P5, PT, R3, UR5, !P0 ;  /* 0x0000000503007c0c */ /* 0x000fe2000c7a1270 */
[----:B------:R-:W-:Y:S01]  /*6dc0*/  VIADD R3, R181, 0x23 ;  /* 0x00000023b5037836 */ /* 0x000fe20000000000 */
[----:B------:R-:W-:Y:S01]  /*6dd0*/  LEA.HI.X.SX32 R29, R35, R2, 0x1, P6 ;  /* 0x00000002231d7211 */ /* 0x000fe200030f0eff */
[----:B------:R-:W-:Y:S01]  /*6de0*/  ULDC UR5, c[0x0][0x22c] ;  /* 0x00008b0000057ab9 */ /* 0x000fe20000000800 */
[----:B---3--:R-:W-:-:S02]  /*6df0*/  IADD3 R24, P6, R31, R0, RZ ;  /* 0x000000001f187210 */ /* 0x008fc40007fde0ff */
[----:B------:R-:W-:Y:S02]  /*6e00*/  PRMT R35, R20, 0x7771, RZ ;  /* 0x0000777114237816 */ /* 0x000fe400000000ff */
[C---:B------:R-:W-:Y:S01]  /*6e10*/  LEA.HI.X.SX32 R25, R31.reuse, R2, 0x1, P6 ;  /* 0x000000021f197211 */ /* 0x040fe200030f0eff */
[----:B------:R-:W-:Y:S01]  /*6e20*/  VIADD R31, R31, UR4 ;  /* 0x000000041f1f7c36 */ /* 0x000fe20008000000 */
[----:B------:R-:W-:Y:S01]  /*6e30*/  ISETP.LT.AND P3, PT, R3, UR5, !P0 ;  /* 0x0000000503007c0c */ /* 0x000fe2000c761270 */
[----:B------:R2:W-:Y:S01]  /*6e40*/  @P4 STG.E.U8 desc[UR12][R28.64], R35 ;  /* 0x000000231c004986 */ /* 0x0005e2000c10110c */
[----:B------:R-:W-:Y:S01]  /*6e50*/  PRMT R37, R21, 0x7770, RZ ;  /* 0x0000777015257816 */ /* 0x000fe200000000ff */
[C---:B0-----:R-:W-:Y:S01]  /*6e60*/  VIADD R33, R31.reuse, UR4 ;  /* 0x000000041f217c36 */ /* 0x041fe20008000000 */
[----:B------:R-:W-:Y:S01]  /*6e70*/  IADD3 R26, P6, R31, R0, RZ ;  /* 0x000000001f1a7210 */ /* 0x000fe20007fde0ff */
[----:B------:R-:W-:Y:S01]  /*6e80*/  VIADD R3, R181, 0x24 ;  /* 0x00000024b5037836 */ /* 0x000fe20000000000 */
[----:B------:R-:W-:Y:S01]  /*6e90*/  ULDC UR5, c[0x0][0x22c] ;  /* 0x00008b0000057ab9 */ /* 0x000fe20000000800 */
[----:B------:R0:W-:Y:S01]  /*6ea0*/  @P5 STG.E.U8 desc[UR12][R24.64], R37 ;  /* 0x0000002518005986 */ /* 0x0001e2000c10110c */
[----:B------:R-:W-:-:S02]  /*6eb0*/  LEA.HI.X.SX32 R27, R31, R2, 0x1, P6 ;  /* 0x000000021f1b7211 */ /* 0x000fc400030f0eff */
[----:B------:R-:W-:Y:S01]  /*6ec0*/  ISETP.LT.AND P2, PT, R3, UR5, !P0 ;  /* 0x0000000503007c0c */ /* 0x000fe2000c741270 */
[----:B------:R-:W-:Y:S01]  /*6ed0*/  VIADD R3, R181, 0x25 ;  /* 0x00000025b5037836 */ /* 0x000fe20000000000 */
[----:B------:R-:W-:Y:S01]  /*6ee0*/  ULDC UR5, c[0x0][0x22c] ;  /* 0x00008b0000057ab9 */ /* 0x000fe20000000800 */
[----:B--2---:R-:W-:Y:S02]  /*6ef0*/  IADD3 R28, P6, R33, R0, RZ ;  /* 0x00000000211c7210 */ /* 0x004fe40007fde0ff */
[----:B------:R-:W-:Y:S02]  /*6f00*/  PRMT R35, R21, 0x7771, RZ ;  /* 0x0000777115237816 */ /* 0x000fe400000000ff */
[C---:B------:R-:W-:Y:S01]  /*6f10*/  LEA.HI.X.SX32 R29, R33.reuse, R2, 0x1, P6 ;  /* 0x00000002211d7211 */ /* 0x040fe200030f0eff */
[----:B------:R-:W-:Y:S01]  /*6f20*/  VIADD R33, R33, UR4 ;  /* 0x0000000421217c36 */ /* 0x000fe20008000000 */
[----:B------:R-:W-:Y:S01]  /*6f30*/  ISETP.LT.AND P1, PT, R3, UR5, !P0 ;  /* 0x0000000503007c0c */ /* 0x000fe2000c721270 */
[----:B------:R2:W-:Y:S01]  /*6f40*/  @P3 STG.E.U8 desc[UR12][R26.64], R35 ;  /* 0x000000231a003986 */ /* 0x0005e2000c10110c */
[----:B0-----:R-:W-:Y:S01]  /*6f50*/  PRMT R37, R22, 0x7770, RZ ;  /* 0x0000777016257816 */ /* 0x001fe200000000ff */
[C---:B------:R-:W-:Y:S01]  /*6f60*/  VIADD R31, R33.reuse, UR4 ;  /* 0x00000004211f7c36 */ /* 0x040fe20008000000 */
        /* <DEDUP_REMOVED lines=8> */
[C---:B--2---:R-:W-:Y:S02]  /*6ff0*/  IADD3 R26, P6, R31.reuse, R0, RZ ;  /* 0x000000001f1a7210 */ /* 0x044fe40007fde0ff */
        /* <DEDUP_REMOVED lines=44> */
[----:B------:R-:W-:Y:S02]  /*72c0*/  IADD3 R20, P6, R33, R0, RZ ;  /* 0x0000000021147210 */ /* 0x000fe40007fde0ff */
[----:B------:R-:W-:Y:S01]  /*72d0*/  ISETP.LT.AND P5, PT, R3, UR5, !P0 ;  /* 0x0000000503007c0c */ /* 0x000fe2000c7a1270 */
[----:B------:R-:W-:Y:S01]  /*72e0*/  VIADD R3, R181, 0x2d ;  /* 0x0000002db5037836 */ /* 0x000fe20000000000 */
[----:B--2---:R-:W-:Y:S01]  /*72f0*/  PRMT R35, R21, 0x7773, RZ ;  /* 0x0000777315237816 */ /* 0x004fe200000000ff */
[----:B------:R-:W-:Y:S01]  /*7300*/  ULDC UR5, c[0x0][0x22c] ;  /* 0x00008b0000057ab9 */ /* 0x000fe20000000800 */
        /* <DEDUP_REMOVED lines=19> */
[----:B------:R-:W-:Y:S01]  /*7440*/  VIADD R3, R181, 0x30 ;  /* 0x00000030b5037836 */ /* 0x000fe20000000000 */
[----:B------:R-:W-:Y:S01]  /*7450*/  PRMT R35, R23, 0x7772, RZ ;  /* 0x0000777217237816 */ /* 0x000fe200000000ff */
[C---:B0-----:R-:W-:Y:S01]  /*7460*/  VIADD R31, R29.reuse, UR4 ;  /* 0x000000041d1f7c36 */ /* 0x041fe20008000000 */
[----:B------:R-:W-:Y:S01]  /*7470*/  IADD3 R20, P6, R29, R0, RZ ;  /* 0x000000001d147210 */ /* 0x000fe20007fde0ff */
[----:B------:R-:W-:Y:S01]  /*7480*/  ULDC UR5, c[0x0][0x22c] ;  /* 0x00008b0000057ab9 */ /* 0x000fe20000000800 */
[----:B------:R-:W-:Y:S01]  /*7490*/  PRMT R33, R23, 0x7773, RZ ;  /* 0x0000777317217816 */ /* 0x000fe200000000ff */
[----:B------:R0:W-:Y:S01]  /*74a0*/  @P3 STG.E.U8 desc[UR12][R26.64], R37 ;  /* 0x000000251a003986 */ /* 0x0001e2000c10110c */
[----:B------:R-:W-:-:S02]  /*74b0*/  LEA.HI.X.SX32 R21, R29, R2, 0x1, P6 ;  /* 0x000000021d157211 */ /* 0x000fc400030f0eff */
[----:B------:R-:W-:Y:S01]  /*74c0*/  IADD3 R22, P6, R31, R0, RZ ;  /* 0x000000001f167210 */ /* 0x000fe20007fde0ff */
[----:B------:R2:W-:Y:S01]  /*74d0*/  @P2 STG.E.U8 desc[UR12][R24.64], R35 ;  /* 0x0000002318002986 */ /* 0x0005e2000c10110c */
[----:B------:R-:W-:Y:S01]  /*74e0*/  ISETP.LT.AND P4, PT, R3, UR5, !P0 ;  /* 0x0000000503007c0c */ /* 0x000fe2000c781270 */
[----:B------:R-:W-:Y:S01]  /*74f0*/  VIADD R3, R181, 0x31 ;  /* 0x00000031b5037836 */ /* 0x000fe20000000000 */
[C---:B------:R-:W-:Y:S01]  /*7500*/  LEA.HI.X.SX32 R23, R31.reuse, R2, 0x1, P6 ;  /* 0x000000021f177211 */ /* 0x040fe200030f0eff */
[----:B------:R-:W-:Y:S01]  /*7510*/  VIADD R31, R31, UR4 ;  /* 0x000000041f1f7c36 */ /* 0x000fe20008000000 */
[----:B------:R-:W-:Y:S01]  /*7520*/  ULDC UR5, c[0x0][0x22c] ;  /* 0x00008b0000057ab9 */ /* 0x000fe20000000800 */
[----:B------:R3:W-:Y:S01]  /*7530*/  @P1 STG.E.U8 desc[UR12][R20.64], R33 ;  /* 0x0000002114001986 */ /* 0x0007e2000c10110c */
[----:B------:R-:W-:Y:S01]  /*7540*/  ISETP.LT.AND P5, PT, R3, UR5, !P0 ;  /* 0x0000000503007c0c */ /* 0x000fe2000c7a1270 */
[----:B0-----:R-:W-:Y:S01]  /*7550*/  VIADD R27, R31, UR4 ;  /* 0x000000041f1b7c36 */ /* 0x001fe20008000000 */
[----:B------:R-:W-:Y:S01]  /*7560*/  PRMT R29, R12, 0x7770, RZ ;  /* 0x000077700c1d7816 */ /* 0x000fe200000000ff */
[----:B------:R-:W-:Y:S01]  /*7570*/  VIADD R3, R181, 0x32 ;  /* 0x00000032b5037836 */ /* 0x000fe20000000000 */
[----:B------:R-:W-:Y:S01]  /*7580*/  ULDC UR5, c[0x0][0x22c] ;  /* 0x00008b0000057ab9 */ /* 0x000fe20000000800 */
[----:B--2---:R-:W-:-:S02]  /*7590*/  IADD3 R24, P6, R31, R0, RZ ;  /* 0x000000001f187210 */ /* 0x004fc40007fde0ff */
[----:B------:R0:W-:Y:S01]  /*75a0*/  @P4 STG.E.U8 desc[UR12][R22.64], R29 ;  /* 0x0000001d16004986 */ /* 0x0001e2000c10110c */
[----:B------:R-:W-:Y:S01]  /*75b0*/  ISETP.LT.AND P3, PT, R3, UR5, !P0 ;  /* 0x0000000503007c0c */ /* 0x000fe2000c761270 */
[----:B------:R-:W-:Y:S01]  /*75c0*/  VIADD R3, R181, 0x33 ;  /* 0x00000033b5037836 */ /* 0x000fe20000000000 */
[----:B------:R-:W-:Y:S01]  /*75d0*/  LEA.HI.X.SX32 R25, R31, R2, 0x1, P6 ;  /* 0x000000021f197211 */ /* 0x000fe200030f0eff */
[----:B------:R-:W-:Y:S01]  /*75e0*/  ULDC UR5, c[0x0][0x22c] ;  /* 0x00008b0000057ab9 */ /* 0x000fe20000000800 */
[C---:B---3--:R-:W-:Y:S02]  /*75f0*/  IADD3 R20, P6, R27.reuse, R0, RZ ;  /* 0x000000001b147210 */ /* 0x048fe40007fde0ff */
        /* <DEDUP_REMOVED lines=118> */
[----:B------:R-:W-:Y:S01]  /*7d60*/  ULDC UR5, c[0x0][0x22c] ;  /* 0x00008b0000057ab9 */ /* 0x000fe20000000800 */
[----:B------:R-:W-:Y:S01]  /*7d70*/  VIADD R3, R181, 0x42 ;  /* 0x00000042b5037836 */ /* 0x000fe20000000000 */
[----:B------:R-:W-:-:S02]  /*7d80*/  PRMT R25, R8, 0x7770, RZ ;  /* 0x0000777008197816 */ /* 0x000fc400000000ff */
[----:B--2---:R-:W-:Y:S02]  /*7d90*/  IADD3 R20, P6, R27, R0, RZ ;  /* 0x000000001b147210 */ /* 0x004fe40007fde0ff */
[----:B------:R-:W-:Y:S01]  /*7da0*/  ISETP.LT.AND P2, PT, R3, UR5, !P0 ;  /* 0x0000000503007c0c */ /* 0x000fe2000c741270 */
[----:B------:R-:W-:Y:S01]  /*7db0*/  VIADD R3, R181, 0x43 ;  /* 0x00000043b5037836 */ /* 0x000fe20000000000 */
[----:B------:R-:W-:Y:S01]  /*7dc0*/  LEA.HI.X.SX32 R21, R27, R2, 0x1, P6 ;  /* 0x000000021b157211 */ /* 0x000fe200030f0eff */
[----:B------:R-:W-:Y:S01]  /*7dd0*/  ULDC UR5, c[0x0][0x22c] ;  /* 0x00008b0000057ab9 */ /* 0x000fe20000000800 */
[C---:B---3--:R-:W-:Y:S01]  /*7de0*/  IADD3 R12, P6, R23.reuse, R0, RZ ;  /* 0x00000000170c7210 */ /* 0x048fe20007fde0ff */
[----:B------:R0:W-:Y:S01]  /*7df0*/  @P5 STG.E.U8 desc[UR12][R14.64], R25 ;  /* 0x000000190e005986 */ /* 0x0001e2000c10110c */
[----:B------:R-:W-:Y:S02]  /*7e00*/  PRMT R27, R8, 0x7771, RZ ;  /* 0x00007771081b7816 */ /* 0x000fe400000000ff */
[C---:B------:R-:W-:Y:S01]  /*7e10*/  LEA.HI.X.SX32 R13, R23.reuse, R2, 0x1, P6 ;  /* 0x00000002170d7211 */ /* 0x040fe200030f0eff */
[----:B------:R-:W-:Y:S01]  /*7e20*/  VIADD R23, R23, UR4 ;  /* 0x0000000417177c36 */ /* 0x000fe20008000000 */
[----:B------:R-:W-:Y:S01]  /*7e30*/  ISETP.LT.AND P1, PT, R3, UR5, !P0 ;  /* 0x0000000503007c0c */ /* 0x000fe2000c721270 */
[----:B------:R-:W-:Y:S01]  /*7e40*/  VIADD R3, R181, 0x44 ;  /* 0x00000044b5037836 */ /* 0x000fe20000000000 */
[----:B------:R2:W-:Y:S01]  /*7e50*/  @P3 STG.E.U8 desc[UR12][R20.64], R27 ;  /* 0x0000001b14003986 */ /* 0x0005e2000c10110c */
[----:B------:R-:W-:Y:S01]  /*7e60*/  ULDC UR5, c[0x0][0x22c] ;  /* 0x00008b0000057ab9 */ /* 0x000fe20000000800 */
[----:B------:R-:W-:-:S02]  /*7e70*/  PRMT R29, R9, 0x7770, RZ ;  /* 0x00007770091d7816 */ /* 0x000fc400000000ff */
[----:B------:R-:W-:Y:S01]  /*7e80*/  ISETP.LT.AND P4, PT, R3, UR5, !P0 ;  /* 0x0000000503007c0c */ /* 0x000fe2000c781270 */
[C---:B0-----:R-:W-:Y:S01]  /*7e90*/  VIADD R25, R23.reuse, UR4 ;  /* 0x0000000417197c36 */ /* 0x041fe20008000000 */
[----:B------:R-:W-:Y:S01]  /*7ea0*/  IADD3 R14, P6, R23, R0, RZ ;  /* 0x00000000170e7210 */ /* 0x000fe20007fde0ff */
[----:B------:R-:W-:Y:S01]  /*7eb0*/  VIADD R3, R181, 0x45 ;  /* 0x00000045b5037836 */ /* 0x000fe20000000000 */
[----:B------:R-:W-:Y:S01]  /*7ec0*/  ULDC UR5, c[0x0][0x22c] ;  /* 0x00008b0000057ab9 */ /* 0x000fe20000000800 */
[----:B------:R0:W-:Y:S01]  /*7ed0*/  @P2 STG.E.U8 desc[UR12][R12.64], R29 ;  /* 0x0000001d0c002986 */ /* 0x0001e2000c10110c */
[----:B------:R-:W-:Y:S02]  /*7ee0*/  LEA.HI.X.SX32 R15, R23, R2, 0x1, P6 ;  /* 0x00000002170f7211 */ /* 0x000fe400030f0eff */
[----:B--2---:R-:W-:Y:S02]  /*7ef0*/  IADD3 R20, P6, R25, R0, RZ ;  /* 0x0000000019147210 */ /* 0x004fe40007fde0ff */
[----:B------:R-:W-:Y:S01]  /*7f00*/  ISETP.LT.AND P5, PT, R3, UR5, !P0 ;  /* 0x0000000503007c0c */ /* 0x000fe2000c7a1270 */
[----:B------:R-:W-:Y:S01]  /*7f10*/  VIADD R3, R181, 0x46 ;  /* 0x00000046b5037836 */ /* 0x000fe20000000000 */
[C---:B------:R-:W-:Y:S01]  /*7f20*/  LEA.HI.X.SX32 R21, R25.reuse, R2, 0x1, P6 ;  /* 0x0000000219157211 */ /* 0x040fe200030f0eff */
[----:B------:R-:W-:Y:S01]  /*7f30*/  VIADD R25, R25, UR4 ;  /* 0x0000000419197c36 */ /* 0x000fe20008000000 */
[----:B------:R-:W-:Y:S01]  /*7f40*/  PRMT R27, R9, 0x7771, RZ ;  /* 0x00007771091b7816 */ /* 0x000fe200000000ff */
[----:B------:R-:W-:-:S02]  /*7f50*/  ULDC UR5, c[0x0][0x22c] ;  /* 0x00008b0000057ab9 */ /* 0x000fc40000000800 */
[C---:B------:R-:W-:Y:S01]  /*7f60*/  VIADD R23, R25.reuse, UR4 ;  /* 0x0000000419177c36 */ /* 0x040fe20008000000 */
[----:B0-----:R-:W-:Y:S01]  /*7f70*/  IADD3 R12, P6, R25, R0, RZ ;  /* 0x00000000190c7210 */ /* 0x001fe20007fde0ff */
[----:B------:R0:W-:Y:S01]  /*7f80*/  @P1 STG.E.U8 desc[UR12][R14.64], R27 ;  /* 0x0000001b0e001986 */ /* 0x0001e2000c10110c */
[----:B------:R-:W-:Y:S01]  /*7f90*/  ISETP.LT.AND P3, PT, R3, UR5, !P0 ;  /* 0x0000000503007c0c */ /* 0x000fe2000c761270 */
[----:B------:R-:W-:Y:S01]  /*7fa0*/  VIADD R3, R181, 0x47 ;  /* 0x00000047b5037836 */ /* 0x000fe20000000000 */
[----:B------:R-:W-:Y:S01]  /*7fb0*/  LEA.HI.X.SX32 R13, R25, R2, 0x1, P6 ;  /* 0x00000002190d7211 */ /* 0x000fe200030f0eff */
[----:B------:R-:W-:Y:S01]  /*7fc0*/  ULDC UR5, c[0x0][0x22c] ;  /* 0x00008b0000057ab9 */ /* 0x000fe20000000800 */
[----:B------:R-:W-:Y:S02]  /*7fd0*/  PRMT R29, R10, 0x7770, RZ ;  /* 0x000077700a1d7816 */ /* 0x000fe400000000ff */
[----:B------:R-:W-:Y:S01]  /*7fe0*/  ISETP.LT.AND P2, PT, R3, UR5, !P0 ;  /* 0x0000000503007c0c */ /* 0x000fe2000c741270 */
[----:B------:R-:W-:Y:S01]  /*7ff0*/  VIADD R3, R181, 0x48 ;  /* 0x00000048b5037836 */ /* 0x000fe20000000000 */
[----:B------:R-:W-:Y:S01]  /*8000*/  ULDC UR5, c[0x0][0x22c] ;  /* 0x00008b0000057ab9 */ /* 0x000fe20000000800 */
[----:B------:R2:W-:Y:S01]  /*8010*/  @P4 STG.E.U8 desc[UR12][R20.64], R29 ;  /* 0x0000001d14004986 */ /* 0x0005e2000c10110c */
[----:B0-----:R-:W-:-:S02]  /*8020*/  IADD3 R14, P6, R23, R0, RZ ;  /* 0x00000000170e7210 */ /* 0x001fc40007fde0ff */
[----:B------:R-:W-:Y:S02]  /*8030*/  PRMT R27, R10, 0x7771, RZ ;  /* 0x000077710a1b7816 */ /* 0x000fe400000000ff */
[C---:B------:R-:W-:Y:S01]  /*8040*/  LEA.HI.X.SX32 R15, R23.reuse, R2, 0x1, P6 ;  /* 0x00000002170f7211 */ /* 0x040fe200030f0eff */
[----:B------:R-:W-:Y:S01]  /*8050*/  VIADD R23, R23, UR4 ;  /* 0x0000000417177c36 */ /* 0x000fe20008000000 */
[----:B------:R-:W-:Y:S01]  /*8060*/  ISETP.LT.AND P1, PT, R3, UR5, !P0 ;  /* 0x0000000503007c0c */ /* 0x000fe2000c721270 */
[----:B------:R-:W-:Y:S01]  /*8070*/  VIADD R3, R181, 0x49 ;  /* 0x00000049b5037836 */ /* 0x000fe20000000000 */
[----:B------:R0:W-:Y:S01]  /*8080*/  @P5 STG.E.U8 desc[UR12][R12.64], R27 ;  /* 0x0000001b0c005986 */ /* 0x0001e2000c10110c */
[C---:B------:R-:W-:Y:S01]  /*8090*/  VIADD R25, R23.reuse, UR4 ;  /* 0x0000000417197c36 */ /* 0x040fe20008000000 */
[----:B--2---:R-:W-:Y:S01]  /*80a0*/  IADD3 R20, P6, R23, R0, RZ ;  /* 0x0000000017147210 */ /* 0x004fe20007fde0ff */
[----:B------:R-:W-:Y:S01]  /*80b0*/  ULDC UR5, c[0x0][0x22c] ;  /* 0x00008b0000057ab9 */ /* 0x000fe20000000800 */
[----:B------:R-:W-:-:S02]  /*80c0*/  PRMT R29, R11, 0x7770, RZ ;  /* 0x000077700b1d7816 */ /* 0x000fc400000000ff */
[----:B------:R-:W-:Y:S02]  /*80d0*/  LEA.HI.X.SX32 R21, R23, R2, 0x1, P6 ;  /* 0x0000000217157211 */ /* 0x000fe400030f0eff */
[----:B------:R-:W-:Y:S01]  /*80e0*/  ISETP.LT.AND P4, PT, R3, UR5, !P0 ;  /* 0x0000000503007c0c */ /* 0x000fe2000c781270 */
[----:B------:R-:W-:Y:S01]  /*80f0*/  VIADD R3, R181, 0x4a ;  /* 0x0000004ab5037836 */ /* 0x000fe20000000000 */
[----:B------:R-:W-:Y:S01]  /*8100*/  ULDC UR5, c[0x0][0x22c] ;  /* 0x00008b0000057ab9 */ /* 0x000fe20000000800 */
[----:B------:R2:W-:Y:S01]  /*8110*/  @P3 STG.E.U8 desc[UR12][R14.64], R29 ;  /* 0x0000001d0e003986 */ /* 0x0005e2000c10110c */
[----:B0-----:R-:W-:Y:S02]  /*8120*/  IADD3 R12, P6, R25, R0, RZ ;  /* 0x00000000190c7210 */ /* 0x001fe40007fde0ff */
[----:B------:R-:W-:Y:S01]  /*8130*/  ISETP.LT.AND P5, PT, R3, UR5, !P0 ;  /* 0x0000000503007c0c */ /* 0x000fe2000c7a1270 */
[----:B------:R-:W-:Y:S01]  /*8140*/  VIADD R3, R181, 0x4b ;  /* 0x0000004bb5037836 */ /* 0x000fe20000000000 */
[C---:B------:R-:W-:Y:S01]  /*8150*/  LEA.HI.X.SX32 R13, R25.reuse, R2, 0x1, P6 ;  /* 0x00000002190d7211 */ /* 0x040fe200030f0eff */
[----:B------:R-:W-:Y:S01]  /*8160*/  VIADD R25, R25, UR4 ;  /* 0x0000000419197c36 */ /* 0x000fe20008000000 */
[----:B------:R-:W-:Y:S01]  /*8170*/  PRMT R27, R11, 0x7771, RZ ;  /* 0x000077710b1b7816 */ /* 0x000fe200000000ff */
[----:B------:R-:W-:-:S02]  /*8180*/  ULDC UR5, c[0x0][0x22c] ;  /* 0x00008b0000057ab9 */ /* 0x000fc40000000800 */
[----:B------:R-:W-:Y:S01]  /*8190*/  VIADD R23, R25, UR4 ;  /* 0x0000000419177c36 */ /* 0x000fe20008000000 */
[----:B------:R-:W-:Y:S01]  /*81a0*/  ISETP.LT.AND P3, PT, R3, UR5, !P0 ;  /* 0x0000000503007c0c */ /* 0x000fe2000c761270 */
[----:B------:R0:W-:Y:S01]  /*81b0*/  @P2 STG.E.U8 desc[UR12][R20.64], R27 ;  /* 0x0000001b14002986 */ /* 0x0001e2000c10110c */
[----:B--2---:R-:W-:Y:S01]  /*81c0*/  IADD3 R14, P6, R25, R0, RZ ;  /* 0x00000000190e7210 */ /* 0x004fe20007fde0ff */
[----:B------:R-:W-:Y:S01]  /*81d0*/  VIADD R3, R181, 0x4c ;  /* 0x0000004cb5037836 */ /* 0x000fe20000000000 */
[----:B------:R-:W-:Y:S01]  /*81e0*/  ULDC UR5, c[0x0][0x22c] ;  /* 0x00008b0000057ab9 */ /* 0x000fe20000000800 */
[----:B------:R-:W-:Y:S02]  /*81f0*/  PRMT R29, R8, 0x7772, RZ ;  /* 0x00007772081d7816 */ /* 0x000fe400000000ff */
[----:B------:R-:W-:Y:S02]  /*8200*/  LEA.HI.X.SX32 R15, R25, R2, 0x1, P6 ;  /* 0x00000002190f7211 */ /* 0x000fe400030f0eff */
[----:B------:R-:W-:Y:S01]  /*8210*/  ISETP.LT.AND P2, PT, R3, UR5, !P0 ;  /* 0x0000000503007c0c */ /* 0x000fe2000c741270 */
[----:B------:R-:W-:Y:S01]  /*8220*/  VIADD R3, R181, 0x4d ;  /* 0x0000004db5037836 */ /* 0x000fe20000000000 */
[----:B------:R2:W-:Y:S01]  /*8230*/  @P1 STG.E.U8 desc[UR12][R12.64], R29 ;  /* 0x0000001d0c001986 */ /* 0x0005e2000c10110c */
[----:B------:R-:W-:Y:S01]  /*8240*/  ULDC UR5, c[0x0][0x22c] ;  /* 0x00008b0000057ab9 */ /* 0x000fe20000000800 */
[----:B0-----:R-:W-:-:S02]  /*8250*/  IADD3 R20, P6, R23, R0, RZ ;  /* 0x0000000017147210 */ /* 0x001fc40007fde0ff */
[----:B------:R-:W-:Y:S01]  /*8260*/  ISETP.LT.AND P1, PT, R3, UR5, !P0 ;  /* 0x0000000503007c0c */ /* 0x000fe2000c721270 */
[----:B------:R-:W-:Y:S01]  /*8270*/  VIADD R3, R181, 0x4e ;  /* 0x0000004eb5037836 */ /* 0x000fe20000000000 */
[C---:B------:R-:W-:Y:S01]  /*8280*/  LEA.HI.X.SX32 R21, R23.reuse, R2, 0x1, P6 ;  /* 0x0000000217157211 */ /* 0x040fe200030f0eff */
[----:B------:R-:W-:Y:S01]  /*8290*/  VIADD R23, R23, UR4 ;  /* 0x0000000417177c36 */ /* 0x000fe20008000000 */
[----:B------:R-:W-:Y:S01]  /*82a0*/  PRMT R27, R8, 0x7773, RZ ;  /* 0x00007773081b7816 */ /* 0x000fe200000000ff */
[----:B------:R-:W-:Y:S02]  /*82b0*/  ULDC UR5, c[0x0][0x22c] ;  /* 0x00008b0000057ab9 */ /* 0x000fe40000000800 */
[C---:B------:R-:W-:Y:S01]  /*82c0*/  VIADD R25, R23.reuse, UR4 ;  /* 0x0000000417197c36 */ /* 0x040fe20008000000 */
[----:B--2---:R-:W-:Y:S01]  /*82d0*/  IADD3 R12, P6, R23, R0, RZ ;  /* 0x00000000170c7210 */ /* 0x004fe20007fde0ff */
[----:B------:R0:W-:Y:S01]  /*82e0*/  @P4 STG.E.U8 desc[UR12][R14.64], R27 ;  /* 0x0000001b0e004986 */ /* 0x0001e2000c10110c */
[----:B------:R-:W-:-:S02]  /*82f0*/  PRMT R29, R9, 0x7772, RZ ;  /* 0x00007772091d7816 */ /* 0x000fc400000000ff */
[----:B------:R-:W-:Y:S02]  /*8300*/  LEA.HI.X.SX32 R13, R23, R2, 0x1, P6 ;  /* 0x00000002170d7211 */ /* 0x000fe400030f0eff */
[----:B------:R-:W-:Y:S01]  /*8310*/  IADD3 R8, P6, R25, R0, RZ ;  /* 0x0000000019087210 */ /* 0x000fe20007fde0ff */
[----:B------:R2:W-:Y:S01]  /*8320*/  @P5 STG.E.U8 desc[UR12][R20.64], R29 ;  /* 0x0000001d14005986 */ /* 0x0005e2000c10110c */
[----:B------:R-:W-:Y:S01]  /*8330*/  ISETP.LT.AND P4, PT, R3, UR5, !P0 ;  /* 0x0000000503007c0c */ /* 0x000fe2000c781270 */
[----:B------:R-:W-:Y:S01]  /*8340*/  VIADD R3, R181, 0x4f ;  /* 0x0000004fb5037836 */ /* 0x000fe20000000000 */
[----:B------:R-:W-:Y:S01]  /*8350*/  ULDC UR5, c[0x0][0x22c] ;  /* 0x00008b0000057ab9 */ /* 0x000fe20000000800 */
[C---:B------:R-:W-:Y:S02]  /*8360*/  PRMT R23, R10.reuse, 0x7772, RZ ;  /* 0x000077720a177816 */ /* 0x040fe400000000ff */
[----:B0-----:R-:W-:Y:S02]  /*8370*/  PRMT R27, R9, 0x7773, RZ ;  /* 0x00007773091b7816 */ /* 0x001fe400000000ff */
[C---:B------:R-:W-:Y:S01]  /*8380*/  LEA.HI.X.SX32 R9, R25.reuse, R2, 0x1, P6 ;  /* 0x0000000219097211 */ /* 0x040fe200030f0eff */
[----:B------:R-:W-:Y:S01]  /*8390*/  VIADD R25, R25, UR4 ;  /* 0x0000000419197c36 */ /* 0x000fe20008000000 */
[----:B------:R-:W-:Y:S01]  /*83a0*/  ISETP.LT.AND P5, PT, R3, UR5, !P0 ;  /* 0x0000000503007c0c */ /* 0x000fe2000c7a1270 */
[----:B------:R-:W-:Y:S01]  /*83b0*/  VIADD R3, R181, 0x50 ;  /* 0x00000050b5037836 */ /* 0x000fe20000000000 */
[----:B------:R-:W-:Y:S01]  /*83c0*/  ULDC UR5, c[0x0][0x22c] ;  /* 0x00008b0000057ab9 */ /* 0x000fe20000000800 */
[C---:B--2---:R-:W-:Y:S01]  /*83d0*/  VIADD R21, R25.reuse, UR4 ;  /* 0x0000000419157c36 */ /* 0x044fe20008000000 */
[----:B------:R-:W-:Y:S01]  /*83e0*/  IADD3 R14, P6, R25, R0, RZ ;  /* 0x00000000190e7210 */ /* 0x000fe20007fde0ff */
[----:B------:R0:W-:Y:S01]  /*83f0*/  @P3 STG.E.U8 desc[UR12][R12.64], R27 ;  /* 0x0000001b0c003986 */ /* 0x0001e2000c10110c */
[----:B------:R-:W-:Y:S01]  /*8400*/  ISETP.LT.AND P3, PT, R3, UR5, !P0 ;  /* 0x0000000503007c0c */ /* 0x000fe2000c761270 */
[----:B------:R-:W-:Y:S01]  /*8410*/  VIADD R3, R181, 0x51 ;  /* 0x00000051b5037836 */ /* 0x000fe20000000000 */
[----:B------:R-:W-:Y:S01]  /*8420*/  LEA.HI.X.SX32 R15, R25, R2, 0x1, P6 ;  /* 0x00000002190f7211 */ /* 0x000fe200030f0eff */
[----:B------:R-:W-:Y:S01]  /*8430*/  ULDC UR5, c[0x0][0x22c] ;  /* 0x00008b0000057ab9 */ /* 0x000fe20000000800 */
[----:B------:R2:W-:Y:S01]  /*8440*/  @P2 STG.E.U8 desc[UR12][R8.64], R23 ;  /* 0x0000001708002986 */ /* 0x0005e2000c10110c */
[----:B------:R-:W-:-:S02]  /*8450*/  PRMT R29, R10, 0x7773, RZ ;  /* 0x000077730a1d7816 */ /* 0x000fc400000000ff */
[----:B------:R-:W-:Y:S01]  /*8460*/  ISETP.LT.AND P2, PT, R3, UR5, !P0 ;  /* 0x0000000503007c0c */ /* 0x000fe2000c741270 */
[----:B------:R-:W-:Y:S01]  /*8470*/  VIADD R3, R181, 0x52 ;  /* 0x00000052b5037836 */ /* 0x000fe20000000000 */
[----:B------:R-:W-:Y:S01]  /*8480*/  ULDC UR5, c[0x0][0x22c] ;  /* 0x00008b0000057ab9 */ /* 0x000fe20000000800 */
[----:B------:R-:W-:Y:S01]  /*8490*/  @P1 STG.E.U8 desc[UR12][R14.64], R29 ;  /* 0x0000001d0e001986 */ /* 0x000fe2000c10110c */
[----:B0-----:R-:W-:Y:S02]  /*84a0*/  IADD3 R12, P6, R21, R0, RZ ;  /* 0x00000000150c7210 */ /* 0x001fe40007fde0ff */
[----:B------:R-:W-:Y:S02]  /*84b0*/  PRMT R27, R11, 0x7772, RZ ;  /* 0x000077720b1b7816 */ /* 0x000fe400000000ff */
        /* <DEDUP_REMOVED lines=12> */
[----:B------:R-:W-:-:S02]  /*8580*/  IADD3 R10, P6, R23, R0, RZ ;  /* 0x00000000170a7210 */ /* 0x000fc40007fde0ff */
[----:B------:R-:W-:Y:S02]  /*8590*/  PRMT R25, R11, 0x7773, RZ ;  /* 0x000077730b197816 */ /* 0x000fe400000000ff */
[C---:B------:R-:W-:Y:S01]  /*85a0*/  LEA.HI.X.SX32 R11, R23.reuse, R2, 0x1, P6 ;  /* 0x00000002170b7211 */ /* 0x040fe200030f0eff */
[----:B------:R-:W-:Y:S01]  /*85b0*/  VIADD R23, R23, UR4 ;  /* 0x0000000417177c36 */ /* 0x000fe20008000000 */
[----:B------:R-:W-:Y:S01]  /*85c0*/  ISETP.LT.AND P6, PT, R3, UR5, !P0 ;  /* 0x0000000503007c0c */ /* 0x000fe2000c7c1270 */
[----:B------:R0:W-:Y:S01]  /*85d0*/  @P5 STG.E.U8 desc[UR12][R8.64], R25 ;  /* 0x0000001908005986 */ /* 0x0001e2000c10110c */
[C---:B----4-:R-:W-:Y:S01]  /*85e0*/  PRMT R27, R16.reuse, 0x7770, RZ ;  /* 0x00007770101b7816 */ /* 0x050fe200000000ff */
[----:B------:R-:W-:Y:S01]  /*85f0*/  VIADD R3, R181, 0x55 ;  /* 0x00000055b5037836 */ /* 0x000fe20000000000 */
[----:B------:R-:W-:Y:S01]  /*8600*/  ULDC UR4, c[0x0][0x248] ;  /* 0x0000920000047ab9 */ /* 0x000fe20000000800 */
[----:B------:R-:W-:Y:S01]  /*8610*/  ULDC UR5, c[0x0][0x22c] ;  /* 0x00008b0000057ab9 */ /* 0x000fe20000000800 */
[C---:B------:R-:W-:Y:S01]  /*8620*/  VIADD R15, R23.reuse, UR4 ;  /* 0x00000004170f7c36 */ /* 0x040fe20008000000 */
[----:B------:R2:W-:Y:S01]  /*8630*/  @P3 STG.E.U8 desc[UR12][R10.64], R27 ;  /* 0x0000001b0a003986 */ /* 0x0005e2000c10110c */
[----:B------:R-:W-:Y:S01]  /*8640*/  IADD3 R12, P3, R23, R0, RZ ;  /* 0x00000000170c7210 */ /* 0x000fe20007f7e0ff */
[----:B------:R-:W-:Y:S01]  /*8650*/  ULDC UR4, c[0x0][0x22c] ;  /* 0x00008b0000047ab9 */ /* 0x000fe20000000800 */
[----:B------:R-:W-:Y:S01]  /*8660*/  ISETP.LT.AND P5, PT, R3, UR5, !P0 ;  /* 0x0000000503007c0c */ /* 0x000fe2000c7a1270 */
[----:B------:R-:W-:Y:S01]  /*8670*/  VIADD R3, R181, 0x56 ;  /* 0x00000056b5037836 */ /* 0x000fe20000000000 */
[----:B------:R-:W-:Y:S01]  /*8680*/  LEA.HI.X.SX32 R13, R23, R2, 0x1, P3 ;  /* 0x00000002170d7211 */ /* 0x000fe200018f0eff */
[----:B------:R-:W-:Y:S01]  /*8690*/  ULDC UR5, c[0x0][0x22c] ;  /* 0x00008b0000057ab9 */ /* 0x000fe20000000800 */
[----:B------:R-:W-:-:S02]  /*86a0*/  PRMT R21, R16, 0x7771, RZ ;  /* 0x0000777110157816 */ /* 0x000fc400000000ff */
[----:B0-----:R-:W-:Y:S02]  /*86b0*/  IADD3 R8, P3, R15, R0, RZ ;  /* 0x000000000f087210 */ /* 0x001fe40007f7e0ff */
[----:B------:R-:W-:Y:S01]  /*86c0*/  PRMT R23, R17, 0x7770, RZ ;  /* 0x0000777011177816 */ /* 0x000fe200000000ff */
[----:B------:R0:W-:Y:S01]  /*86d0*/  @P2 STG.E.U8 desc[UR12][R12.64], R21 ;  /* 0x000000150c002986 */ /* 0x0001e2000c10110c */
[----:B------:R-:W-:Y:S01]  /*86e0*/  ISETP.LT.AND P2, PT, R3, UR4, !P0 ;  /* 0x0000000403007c0c */ /* 0x000fe2000c741270 */
[----:B------:R-:W-:Y:S01]  /*86f0*/  ULDC UR4, c[0x0][0x248] ;  /* 0x0000920000047ab9 */ /* 0x000fe20000000800 */
[C---:B------:R-:W-:Y:S01]  /*8700*/  LEA.HI.X.SX32 R9, R15.reuse, R2, 0x1, P3 ;  /* 0x000000020f097211 */ /* 0x040fe200018f0eff */
[----:B------:R-:W-:Y:S01]  /*8710*/  VIADD R15, R15, UR4 ;  /* 0x000000040f0f7c36 */ /* 0x000fe20008000000 */
[----:B------:R-:W-:Y:S01]  /*8720*/  ULDC UR4, c[0x0][0x22c] ;  /* 0x00008b0000047ab9 */ /* 0x000fe20000000800 */
[----:B------:R-:W-:Y:S01]  /*8730*/  VIADD R3, R181, 0x57 ;  /* 0x00000057b5037836 */ /* 0x000fe20000000000 */
[----:B------:R-:W-:Y:S01]  /*8740*/  PRMT R25, R18, 0x7770, RZ ;  /* 0x0000777012197816 */ /* 0x000fe200000000ff */
[----:B------:R3:W-:Y:S01]  /*8750*/  @P1 STG.E.U8 desc[UR12][R8.64], R23 ;  /* 0x0000001708001986 */ /* 0x0007e2000c10110c */
[----:B--2---:R-:W-:-:S02]  /*8760*/  IADD3 R10, P1, R15, R0, RZ ;  /* 0x000000000f0a7210 */ /* 0x004fc40007f3e0ff */
[----:B------:R-:W-:Y:S01]  /*8770*/  ISETP.LT.AND P3, PT, R3, UR4, !P0 ;  /* 0x0000000403007c0c */ /* 0x000fe2000c761270 */
[----:B------:R-:W-:Y:S01]  /*8780*/  ULDC UR4, c[0x0][0x248] ;  /* 0x0000920000047ab9 */ /* 0x000fe20000000800 */
[C---:B------:R-:W-:Y:S01]  /*8790*/  LEA.HI.X.SX32 R11, R15.reuse, R2, 0x1, P1 ;  /* 0x000000020f0b7211 */ /* 0x040fe200008f0eff */
[----:B------:R-:W-:Y:S01]  /*87a0*/  VIADD R15, R15, UR4 ;  /* 0x000000040f0f7c36 */ /* 0x000fe20008000000 */
[----:B0-----:R-:W-:Y:S01]  /*87b0*/  PRMT R21, R17, 0x7771, RZ ;  /* 0x0000777111157816 */ /* 0x001fe200000000ff */
[----:B------:R-:W-:Y:S01]  /*87c0*/  ULDC UR4, c[0x0][0x248] ;  /* 0x0000920000047ab9 */ /* 0x000fe20000000800 */
[----:B------:R-:W-:Y:S02]  /*87d0*/  VIADD R3, R181, 0x58 ;  /* 0x00000058b5037836 */ /* 0x000fe40000000000 */
[C---:B------:R-:W-:Y:S01]  /*87e0*/  VIADD R13, R15.reuse, UR4 ;  /* 0x000000040f0d7c36 */ /* 0x040fe20008000000 */
[----:B------:R0:W-:Y:S01]  /*87f0*/  @P4 STG.E.U8 desc[UR12][R10.64], R21 ;  /* 0x000000150a004986 */ /* 0x0001e2000c10110c */
[----:B---3--:R-:W-:Y:S01]  /*8800*/  IADD3 R8, P4, R15, R0, RZ ;  /* 0x000000000f087210 */ /* 0x008fe20007f9e0ff */
[----:B------:R-:W-:Y:S01]  /*8810*/  ULDC UR4, c[0x0][0x248] ;  /* 0x0000920000047ab9 */ /* 0x000fe20000000800 */
[----:B------:R-:W-:Y:S01]  /*8820*/  ISETP.LT.AND P1, PT, R3, UR5, !P0 ;  /* 0x0000000503007c0c */ /* 0x000fe2000c721270 */
[----:B------:R-:W-:Y:S01]  /*8830*/  VIADD R3, R181, 0x59 ;  /* 0x00000059b5037836 */ /* 0x000fe20000000000 */
[----:B------:R-:W-:Y:S01]  /*8840*/  LEA.HI.X.SX32 R9, R15, R2, 0x1, P4 ;  /* 0x000000020f097211 */ /* 0x000fe200020f0eff */
[C---:B------:R-:W-:Y:S01]  /*8850*/  VIADD R15, R13.reuse, UR4 ;  /* 0x000000040d0f7c36 */ /* 0x040fe20008000000 */
[C---:B------:R-:W-:Y:S01]  /*8860*/  IADD3 R12, P4, R13.reuse, R0, RZ ;  /* 0x000000000d0c7210 */ /* 0x040fe20007f9e0ff */
[----:B------:R-:W-:Y:S01]  /*8870*/  ULDC UR5, c[0x0][0x22c] ;  /* 0x00008b0000057ab9 */ /* 0x000fe20000000800 */
[----:B------:R-:W-:Y:S01]  /*8880*/  PRMT R23, R18, 0x7771, RZ ;  /* 0x0000777112177816 */ /* 0x000fe200000000ff */
[----:B------:R2:W-:Y:S01]  /*8890*/  @P6 STG.E.U8 desc[UR12][R8.64], R25 ;  /* 0x0000001908006986 */ /* 0x0005e2000c10110c */
[----:B------:R-:W-:Y:S01]  /*88a0*/  LEA.HI.X.SX32 R13, R13, R2, 0x1, P4 ;  /* 0x000000020d0d7211 */ /* 0x000fe200020f0eff */
[----:B------:R-:W-:Y:S01]  /*88b0*/  ULDC UR4, c[0x0][0x248] ;  /* 0x0000920000047ab9 */ /* 0x000fe20000000800 */
[----:B0-----:R-:W-:-:S02]  /*88c0*/  IADD3 R10, P6, R15, R0, RZ ;  /* 0x000000000f0a7210 */ /* 0x001fc40007fde0ff */
[----:B------:R-:W-:Y:S01]  /*88d0*/  ISETP.LT.AND P4, PT, R3, UR5, !P0 ;  /* 0x0000000503007c0c */ /* 0x000fe2000c781270 */
[----:B------:R-:W-:Y:S01]  /*88e0*/  VIADD R3, R181, 0x5a ;  /* 0x0000005ab5037836 */ /* 0x000fe20000000000 */
[C---:B------:R-:W-:Y:S01]  /*88f0*/  LEA.HI.X.SX32 R11, R15.reuse, R2, 0x1, P6 ;  /* 0x000000020f0b7211 */ /* 0x040fe200030f0eff */
[----:B------:R-:W-:Y:S01]  /*8900*/  VIADD R15, R15, UR4 ;  /* 0x000000040f0f7c36 */ /* 0x000fe20008000000 */
[----:B------:R-:W-:Y:S01]  /*8910*/  PRMT R21, R19, 0x7770, RZ ;  /* 0x0000777013157816 */ /* 0x000fe200000000ff */
[----:B------:R-:W-:Y:S01]  /*8920*/  ULDC UR5, c[0x0][0x22c] ;  /* 0x00008b0000057ab9 */ /* 0x000fe20000000800 */
[----:B------:R0:W-:Y:S01]  /*8930*/  @P5 STG.E.U8 desc[UR12][R12.64], R23 ;  /* 0x000000170c005986 */ /* 0x0001e2000c10110c */
[----:B------:R-:W-:Y:S01]  /*8940*/  ISETP.LT.AND P6, PT, R3, UR5, !P0 ;  /* 0x0000000503007c0c */ /* 0x000fe2000c7c1270 */
[----:B------:R-:W-:Y:S01]  /*8950*/  VIADD R3, R181, 0x5b ;  /* 0x0000005bb5037836 */ /* 0x000fe20000000000 */
[----:B------:R-:W-:Y:S01]  /*8960*/  ULDC UR4, c[0x0][0x248] ;  /* 0x0000920000047ab9 */ /* 0x000fe20000000800 */
[----:B------:R3:W-:Y:S01]  /*8970*/  @P2 STG.E.U8 desc[UR12][R10.64], R21 ;  /* 0x000000150a002986 */ /* 0x0007e2000c10110c */
[----:B--2---:R-:W-:Y:S01]  /*8980*/  IADD3 R8, P2, R15, R0, RZ ;  /* 0x000000000f087210 */ /* 0x004fe20007f5e0ff */
[----:B------:R-:W-:-:S02]  /*8990*/  ULDC UR5, c[0x0][0x22c] ;  /* 0x00008b0000057ab9 */ /* 0x000fc40000000800 */
[----:B------:R-:W-:Y:S01]  /*89a0*/  ISETP.LT.AND P5, PT, R3, UR5, !P0 ;  /* 0x0000000503007c0c */ /* 0x000fe2000c7a1270 */
[----:B------:R-:W-:Y:S01]  /*89b0*/  VIADD R3, R181, 0x5c ;  /* 0x0000005cb5037836 */ /* 0x000fe20000000000 */
[C---:B------:R-:W-:Y:S01]  /*89c0*/  LEA.HI.X.SX32 R9, R15.reuse, R2, 0x1, P2 ;  /* 0x000000020f097211 */ /* 0x040fe200010f0eff */
[----:B------:R-:W-:Y:S01]  /*89d0*/  ULDC UR5, c[0x0][0x22c] ;  /* 0x00008b0000057ab9 */ /* 0x000fe20000000800 */
[----:B0-----:R-:W-:Y:S01]  /*89e0*/  VIADD R13, R15, UR4 ;  /* 0x000000040f0d7c36 */ /* 0x001fe20008000000 */
[----:B------:R-:W-:Y:S01]  /*89f0*/  PRMT R23, R19, 0x7771, RZ ;  /* 0x0000777113177816 */ /* 0x000fe200000000ff */
[----:B------:R-:W-:Y:S01]  /*8a00*/  ULDC UR4, c[0x0][0x22c] ;  /* 0x00008b0000047ab9 */ /* 0x000fe20000000800 */
[----:B---3--:R-:W-:Y:S02]  /*8a10*/  PRMT R21, R16, 0x7772, RZ ;  /* 0x0000777210157816 */ /* 0x008fe400000000ff */
[----:B------:R-:W-:Y:S01]  /*8a20*/  IADD3 R10, P2, R13, R0, RZ ;  /* 0x000000000d0a7210 */ /* 0x000fe20007f5e0ff */
[----:B------:R0:W-:Y:S01]  /*8a30*/  @P3 STG.E.U8 desc[UR12][R8.64], R23 ;  /* 0x0000001708003986 */ /* 0x0001e2000c10110c */
[----:B------:R-:W-:Y:S01]  /*8a40*/  ISETP.LT.AND P3, PT, R3, UR4, !P0 ;  /* 0x0000000403007c0c */ /* 0x000fe2000c761270 */
[----:B------:R-:W-:Y:S01]  /*8a50*/  ULDC UR4, c[0x0][0x248] ;  /* 0x0000920000047ab9 */ /* 0x000fe20000000800 */
[C---:B------:R-:W-:Y:S01]  /*8a60*/  LEA.HI.X.SX32 R11, R13.reuse, R2, 0x1, P2 ;  /* 0x000000020d0b7211 */ /* 0x040fe200010f0eff */
[----:B------:R-:W-:Y:S01]  /*8a70*/  VIADD R15, R13, UR4 ;  /* 0x000000040d0f7c36 */ /* 0x000fe20008000000 */
[----:B------:R-:W-:Y:S01]  /*8a80*/  ULDC UR4, c[0x0][0x22c] ;  /* 0x00008b0000047ab9 */ /* 0x000fe20000000800 */
[----:B------:R-:W-:-:S02]  /*8a90*/  VIADD R3, R181, 0x5d ;  /* 0x0000005db5037836 */ /* 0x000fc40000000000 */
[----:B------:R2:W-:Y:S01]  /*8aa0*/  @P1 STG.E.U8 desc[UR12][R10.64], R21 ;  /* 0x000000150a001986 */ /* 0x0005e2000c10110c */
[----:B------:R-:W-:Y:S02]  /*8ab0*/  IADD3 R12, P1, R15, R0, RZ ;  /* 0x000000000f0c7210 */ /* 0x000fe40007f3e0ff */
[----:B------:R-:W-:Y:S01]  /*8ac0*/  ISETP.LT.AND P2, PT, R3, UR4, !P0 ;  /* 0x0000000403007c0c */ /* 0x000fe2000c741270 */
[----:B------:R-:W-:Y:S01]  /*8ad0*/  ULDC UR4, c[0x0][0x248] ;  /* 0x0000920000047ab9 */ /* 0x000fe20000000800 */
[C---:B------:R-:W-:Y:S01]  /*8ae0*/  LEA.HI.X.SX32 R13, R15.reuse, R2, 0x1, P1 ;  /* 0x000000020f0d7211 */ /* 0x040fe200008f0eff */
[----:B------:R-:W-:Y:S01]  /*8af0*/  VIADD R15, R15, UR4 ;  /* 0x000000040f0f7c36 */ /* 0x000fe20008000000 */
[----:B0-----:R-:W-:Y:S01]  /*8b00*/  PRMT R23, R16, 0x7773, RZ ;  /* 0x0000777310177816 */ /* 0x001fe200000000ff */
[----:B------:R-:W-:Y:S01]  /*8b10*/  ULDC UR4, c[0x0][0x248] ;  /* 0x0000920000047ab9 */ /* 0x000fe20000000800 */
[----:B------:R-:W-:-:S03]  /*8b20*/  VIADD R3, R181, 0x5e ;  /* 0x0000005eb5037836 */ /* 0x000fc60000000000 */
[----:B------:R0:W-:Y:S01]  /*8b30*/  @P4 STG.E.U8 desc[UR12][R12.64], R23 ;  /* 0x000000170c004986 */ /* 0x0001e2000c10110c */
[C---:B------:R-:W-:Y:S01]  /*8b40*/  IADD3 R8, P4, R15.reuse, R0, RZ ;  /* 0x000000000f087210 */ /* 0x040fe20007f9e0ff */
[----:B--2---:R-:W-:Y:S01]  /*8b50*/  VIADD R11, R15, UR4 ;  /* 0x000000040f0b7c36 */ /* 0x004fe20008000000 */
[----:B------:R-:W-:Y:S01]  /*8b60*/  ULDC UR4, c[0x0][0x248] ;  /* 0x0000920000047ab9 */ /* 0x000fe20000000800 */
[----:B------:R-:W-:Y:S02]  /*8b70*/  PRMT R21, R17, 0x7772, RZ ;  /* 0x0000777211157816 */ /* 0x000fe400000000ff */
[----:B------:R-:W-:Y:S01]  /*8b80*/  LEA.HI.X.SX32 R9, R15, R2, 0x1, P4 ;  /* 0x000000020f097211 */ /* 0x000fe200020f0eff */
[----:B------:R-:W-:Y:S01]  /*8b90*/  VIADD R15, R11, UR4 ;  /* 0x000000040b0f7c36 */ /* 0x000fe20008000000 */
[----:B------:R-:W-:Y:S01]  /*8ba0*/  ISETP.LT.AND P1, PT, R3, UR5, !P0 ;  /* 0x0000000503007c0c */ /* 0x000fe2000c721270 */
[----:B------:R-:W-:Y:S01]  /*8bb0*/  VIADD R3, R181, 0x5f ;  /* 0x0000005fb5037836 */ /* 0x000fe20000000000 */
[-C--:B------:R-:W-:Y:S01]  /*8bc0*/  IADD3 R10, P4, R11, R0.reuse, RZ ;  /* 0x000000000b0a7210 */ /* 0x080fe20007f9e0ff */
[----:B------:R2:W-:Y:S01]  /*8bd0*/  @P6 STG.E.U8 desc[UR12][R8.64], R21 ;  /* 0x0000001508006986 */ /* 0x0005e2000c10110c */
[----:B------:R-:W-:Y:S01]  /*8be0*/  ULDC UR5, c[0x0][0x22c] ;  /* 0x00008b0000057ab9 */ /* 0x000fe20000000800 */
[----:B0-----:R-:W-:Y:S01]  /*8bf0*/  IADD3 R12, P6, R15, R0, RZ ;  /* 0x000000000f0c7210 */ /* 0x001fe20007fde0ff */
[----:B------:R-:W-:Y:S01]  /*8c00*/  ULDC UR4, c[0x0][0x248] ;  /* 0x0000920000047ab9 */ /* 0x000fe20000000800 */
[----:B------:R-:W-:-:S02]  /*8c10*/  LEA.HI.X.SX32 R11, R11, R2, 0x1, P4 ;  /* 0x000000020b0b7211 */ /* 0x000fc400020f0eff */
[----:B------:R-:W-:Y:S01]  /*8c20*/  ISETP.LT.AND P4, PT, R3, UR5, !P0 ;  /* 0x0000000503007c0c */ /* 0x000fe2000c781270 */
[----:B------:R-:W-:Y:S01]  /*8c30*/  VIADD R3, R181, 0x60 ;  /* 0x00000060b5037836 */ /* 0x000fe20000000000 */
[----:B------:R-:W-:Y:S01]  /*8c40*/  PRMT R17, R17, 0x7773, RZ ;  /* 0x0000777311117816 */ /* 0x000fe200000000ff */
[----:B------:R-:W-:Y:S01]  /*8c50*/  ULDC UR5, c[0x0][0x22c] ;  /* 0x00008b0000057ab9 */ /* 0x000fe20000000800 */
[C---:B------:R-:W-:Y:S01]  /*8c60*/  LEA.HI.X.SX32 R13, R15.reuse, R2, 0x1, P6 ;  /* 0x000000020f0d7211 */ /* 0x040fe200030f0eff */
[----:B------:R-:W-:Y:S01]  /*8c70*/  VIADD R15, R15, UR4 ;  /* 0x000000040f0f7c36 */ /* 0x000fe20008000000 */
[C---:B------:R-:W-:Y:S01]  /*8c80*/  PRMT R23, R18.reuse, 0x7772, RZ ;  /* 0x0000777212177816 */ /* 0x040fe200000000ff */
[----:B------:R0:W-:Y:S01]  /*8c90*/  @P5 STG.E.U8 desc[UR12][R10.64], R17 ;  /* 0x000000110a005986 */ /* 0x0001e2000c10110c */
[----:B------:R-:W-:Y:S01]  /*8ca0*/  ISETP.LT.AND P6, PT, R3, UR5, !P0 ;  /* 0x0000000503007c0c */ /* 0x000fe2000c7c1270 */
[----:B------:R-:W-:Y:S01]  /*8cb0*/  VIADD R3, R181, 0x61 ;  /* 0x00000061b5037836 */ /* 0x000fe20000000000 */
[----:B------:R-:W-:Y:S01]  /*8cc0*/  ULDC UR4, c[0x0][0x248] ;  /* 0x0000920000047ab9 */ /* 0x000fe20000000800 */
[----:B------:R3:W-:Y:S01]  /*8cd0*/  @P3 STG.E.U8 desc[UR12][R12.64], R23 ;  /* 0x000000170c003986 */ /* 0x0007e2000c10110c */
[----:B--2---:R-:W-:Y:S01]  /*8ce0*/  IADD3 R8, P3, R15, R0, RZ ;  /* 0x000000000f087210 */ /* 0x004fe20007f7e0ff */
[----:B------:R-:W-:Y:S01]  /*8cf0*/  ULDC UR5, c[0x0][0x22c] ;  /* 0x00008b0000057ab9 */ /* 0x000fe20000000800 */
[----:B------:R-:W-:-:S02]  /*8d00*/  PRMT R21, R18, 0x7773, RZ ;  /* 0x0000777312157816 */ /* 0x000fc400000000ff */
[----:B------:R-:W-:Y:S01]  /*8d10*/  ISETP.LT.AND P5, PT, R3, UR5, !P0 ;  /* 0x0000000503007c0c */ /* 0x000fe2000c7a1270 */
[----:B------:R-:W-:Y:S01]  /*8d20*/  VIADD R3, R181, 0x62 ;  /* 0x00000062b5037836 */ /* 0x000fe20000000000 */
[C---:B------:R-:W-:Y:S01]  /*8d30*/  LEA.HI.X.SX32 R9, R15.reuse, R2, 0x1, P3 ;  /* 0x000000020f097211 */ /* 0x040fe200018f0eff */
[----:B0-----:R-:W-:Y:S01]  /*8d40*/  VIADD R17, R15, UR4 ;  /* 0x000000040f117c36 */ /* 0x001fe20008000000 */
[----:B------:R-:W-:Y:S01]  /*8d50*/  ULDC UR4, c[0x0][0x22c] ;  /* 0x00008b0000047ab9 */ /* 0x000fe20000000800 */
[----:B------:R-:W-:Y:S01]  /*8d60*/  PRMT R15, R19, 0x7772, RZ ;  /* 0x00007772130f7816 */ /* 0x000fe200000000ff */
[----:B------:R-:W-:Y:S01]  /*8d70*/  ULDC UR5, c[0x0][0x22c] ;  /* 0x00008b0000057ab9 */ /* 0x000fe20000000800 */
[----:B------:R5:W-:Y:S01]  /*8d80*/  @P2 STG.E.U8 desc[UR12][R8.64], R21 ;  /* 0x0000001508002986 */ /* 0x000be2000c10110c */
[----:B------:R-:W-:Y:S02]  /*8d90*/  IADD3 R10, P3, R17, R0, RZ ;  /* 0x00000000110a7210 */ /* 0x000fe40007f7e0ff */
        /* <DEDUP_REMOVED lines=8> */
[----:B---3--:R-:W-:-:S02]  /*8e20*/  IADD3 R12, P1, R17, R0, RZ ;  /* 0x00000000110c7210 */ /* 0x008fc40007f3e0ff */
[----:B------:R-:W-:Y:S01]  /*8e30*/  ISETP.LT.AND P3, PT, R3, UR4, !P0 ;  /* 0x0000000403007c0c */ /* 0x000fe2000c761270 */
[----:B------:R-:W-:Y:S01]  /*8e40*/  ULDC UR4, c[0x0][0x248] ;  /* 0x0000920000047ab9 */ /* 0x000fe20000000800 */
[C---:B------:R-:W-:Y:S01]  /*8e50*/  LEA.HI.X.SX32 R13, R17.reuse, R2, 0x1, P1 ;  /* 0x00000002110d7211 */ /* 0x040fe200008f0eff */
[----:B------:R-:W-:Y:S01]  /*8e60*/  VIADD R17, R17, UR4 ;  /* 0x0000000411117c36 */ /* 0x000fe20008000000 */
[----:B------:R-:W-:Y:S01]  /*8e70*/  ULDC UR4, c[0x0][0x248] ;  /* 0x0000920000047ab9 */ /* 0x000fe20000000800 */
[----:B------:R-:W-:Y:S01]  /*8e80*/  VIADD R3, R181, 0x64 ;  /* 0x00000064b5037836 */ /* 0x000fe20000000000 */
[C---:B-----5:R-:W-:Y:S01]  /*8e90*/  PRMT R21, R4.reuse, 0x7770, RZ ;  /* 0x0000777004157816 */ /* 0x060fe200000000ff */
[----:B------:R2:W-:Y:S01]  /*8ea0*/  @P4 STG.E.U8 desc[UR12][R12.64], R19 ;  /* 0x000000130c004986 */ /* 0x0005e2000c10110c */
[C---:B------:R-:W-:Y:S01]  /*8eb0*/  IADD3 R8, P4, R17.reuse, R0, RZ ;  /* 0x0000000011087210 */ /* 0x040fe20007f9e0ff */
[----:B0-----:R-:W-:Y:S01]  /*8ec0*/  VIADD R11, R17, UR4 ;  /* 0x00000004110b7c36 */ /* 0x001fe20008000000 */
[----:B------:R-:W-:Y:S01]  /*8ed0*/  ULDC UR4, c[0x0][0x248] ;  /* 0x0000920000047ab9 */ /* 0x000fe20000000800 */
[----:B------:R-:W-:Y:S01]  /*8ee0*/  ISETP.LT.AND P1, PT, R3, UR5, !P0 ;  /* 0x0000000503007c0c */ /* 0x000fe2000c721270 */
[----:B------:R-:W-:Y:S01]  /*8ef0*/  VIADD R3, R181, 0x65 ;  /* 0x00000065b5037836 */ /* 0x000fe20000000000 */
[----:B------:R-:W-:Y:S01]  /*8f00*/  LEA.HI.X.SX32 R9, R17, R2, 0x1, P4 ;  /* 0x0000000211097211 */ /* 0x000fe200020f0eff */
[C---:B------:R-:W-:Y:S01]  /*8f10*/  VIADD R15, R11.reuse, UR4 ;  /* 0x000000040b0f7c36 */ /* 0x040fe20008000000 */
[-C--:B------:R-:W-:Y:S01]  /*8f20*/  IADD3 R10, P4, R11, R0.reuse, RZ ;  /* 0x000000000b0a7210 */ /* 0x080fe20007f9e0ff */
[----:B------:R-:W-:Y:S01]  /*8f30*/  ULDC UR5, c[0x0][0x22c] ;  /* 0x00008b0000057ab9 */ /* 0x000fe20000000800 */
[----:B------:R-:W-:Y:S01]  /*8f40*/  PRMT R17, R4, 0x7771, RZ ;  /* 0x0000777104117816 */ /* 0x000fe200000000ff */
[----:B------:R0:W-:Y:S01]  /*8f50*/  @P6 STG.E.U8 desc[UR12][R8.64], R21 ;  /* 0x0000001508006986 */ /* 0x0001e2000c10110c */
[----:B--2---:R-:W-:Y:S01]  /*8f60*/  IADD3 R12, P6, R15, R0, RZ ;  /* 0x000000000f0c7210 */ /* 0x004fe20007fde0ff */
[----:B------:R-:W-:Y:S01]  /*8f70*/  ULDC UR4, c[0x0][0x248] ;  /* 0x0000920000047ab9 */ /* 0x000fe20000000800 */
[----:B------:R-:W-:-:S02]  /*8f80*/  LEA.HI.X.SX32 R11, R11, R2, 0x1, P4 ;  /* 0x000000020b0b7211 */ /* 0x000fc400020f0eff */
        /* <DEDUP_REMOVED lines=11> */
[----:B0-----:R-:W-:Y:S01]  /*9040*/  IADD3 R8, P2, R15, R0, RZ ;  /* 0x000000000f087210 */ /* 0x001fe20007f5e0ff */
[----:B------:R-:W-:Y:S01]  /*9050*/  ULDC UR5, c[0x0][0x22c] ;  /* 0x00008b0000057ab9 */ /* 0x000fe20000000800 */
[----:B------:R-:W-:-:S02]  /*9060*/  PRMT R21, R4, 0x7772, RZ ;  /* 0x0000777204157816 */ /* 0x000fc400000000ff */
[----:B------:R-:W-:Y:S02]  /*9070*/  LEA.HI.X.SX32 R9, R15, R2, 0x1, P2 ;  /* 0x000000020f097211 */ /* 0x000fe400010f0eff */
[----:B------:R-:W-:Y:S01]  /*9080*/  ISETP.LT.AND P5, PT, R3, UR5, !P0 ;  /* 0x0000000503007c0c */ /* 0x000fe2000c7a1270 */
[----:B--2---:R-:W-:Y:S01]  /*9090*/  VIADD R17, R15, UR4 ;  /* 0x000000040f117c36 */ /* 0x004fe20008000000 */
[----:B------:R-:W-:Y:S01]  /*90a0*/  PRMT R15, R5, 0x7771, RZ ;  /* 0x00007771050f7816 */ /* 0x000fe200000000ff */
[----:B------:R-:W-:Y:S01]  /*90b0*/  VIADD R3, R181, 0x68 ;  /* 0x00000068b5037836 */ /* 0x000fe20000000000 */
[----:B------:R-:W-:Y:S01]  /*90c0*/  ULDC UR4, c[0x0][0x22c] ;  /* 0x00008b0000047ab9 */ /* 0x000fe20000000800 */
[----:B---3--:R-:W-:Y:S01]  /*90d0*/  PRMT R19, R6, 0x7770, RZ ;  /* 0x0000777006137816 */ /* 0x008fe200000000ff */
[----:B------:R-:W-:Y:S01]  /*90e0*/  ULDC UR5, c[0x0][0x22c] ;  /* 0x00008b0000057ab9 */ /* 0x000fe20000000800 */
        /* <DEDUP_REMOVED lines=22> */
[----:B------:R-:W-:Y:S02]  /*9250*/  LEA.HI.X.SX32 R9, R17, R2, 0x1, P4 ;  /* 0x0000000211097211 */ /* 0x000fe400020f0eff */
[----:B------:R-:W-:Y:S01]  /*9260*/  ISETP.LT.AND P1, PT, R3, UR5, !P0 ;  /* 0x0000000503007c0c */ /* 0x000fe2000c721270 */
[----:B------:R-:W-:Y:S01]  /*9270*/  VIADD R3, R181, 0x6b ;  /* 0x0000006bb5037836 */ /* 0x000fe20000000000 */
[C---:B------:R-:W-:Y:S01]  /*9280*/  IADD3 R10, P4, R11.reuse, R0, RZ ;  /* 0x000000000b0a7210 */ /* 0x040fe20007f9e0ff */
[----:B------:R2:W-:Y:S01]  /*9290*/  @P6 STG.E.U8 desc[UR12][R8.64], R19 ;  /* 0x0000001308006986 */ /* 0x0005e2000c10110c */
[C---:B0-----:R-:W-:Y:S01]  /*92a0*/  VIADD R15, R11.reuse, UR4 ;  /* 0x000000040b0f7c36 */ /* 0x041fe20008000000 */
[----:B------:R-:W-:Y:S01]  /*92b0*/  ULDC UR5, c[0x0][0x22c] ;  /* 0x00008b0000057ab9 */ /* 0x000fe20000000800 */
[----:B------:R-:W-:Y:S01]  /*92c0*/  LEA.HI.X.SX32 R11, R11, R2, 0x1, P4 ;  /* 0x000000020b0b7211 */ /* 0x000fe200020f0eff */
[----:B------:R-:W-:Y:S01]  /*92d0*/  ULDC UR4, c[0x0][0x248] ;  /* 0x0000920000047ab9 */ /* 0x000fe20000000800 */
[----:B------:R-:W-:Y:S01]  /*92e0*/  ISETP.LT.AND P4, PT, R3, UR5, !P0 ;  /* 0x0000000503007c0c */ /* 0x000fe2000c781270 */
[----:B------:R-:W-:Y:S01]  /*92f0*/  VIADD R3, R181, 0x6c ;  /* 0x0000006cb5037836 */ /* 0x000fe20000000000 */
[----:B------:R-:W-:Y:S01]  /*9300*/  IADD3 R12, P6, R15, R0, RZ ;  /* 0x000000000f0c7210 */ /* 0x000fe20007fde0ff */
[----:B------:R-:W-:Y:S01]  /*9310*/  ULDC UR5, c[0x0][0x22c] ;  /* 0x00008b0000057ab9 */ /* 0x000fe20000000800 */
[----:B------:R-:W-:-:S02]  /*9320*/  PRMT R17, R7, 0x7771, RZ ;  /* 0x0000777107117816 */ /* 0x000fc400000000ff */
[C---:B------:R-:W-:Y:S01]  /*9330*/  LEA.HI.X.SX32 R13, R15.reuse, R2, 0x1, P6 ;  /* 0x000000020f0d7211 */ /* 0x040fe200030f0eff */
[----:B------:R-:W-:Y:S01]  /*9340*/  VIADD R15, R15, UR4 ;  /* 0x000000040f0f7c36 */ /* 0x000fe20008000000 */
[----:B------:R-:W-:Y:S01]  /*9350*/  ISETP.LT.AND P6, PT, R3, UR5, !P0 ;  /* 0x0000000503007c0c */ /* 0x000fe2000c7c1270 */
[----:B------:R0:W-:Y:S01]  /*9360*/  @P5 STG.E.U8 desc[UR12][R10.64], R17 ;  /* 0x000000110a005986 */ /* 0x0001e2000c10110c */
[----:B------:R-:W-:Y:S01]  /*9370*/  VIADD R3, R181, 0x6d ;  /* 0x0000006db5037836 */ /* 0x000fe20000000000 */
[----:B------:R-:W-:Y:S01]  /*9380*/  ULDC UR4, c[0x0][0x248] ;  /* 0x0000920000047ab9 */ /* 0x000fe20000000800 */
[----:B--2---:R-:W-:Y:S01]  /*9390*/  IADD3 R8, P5, R15, R0, RZ ;  /* 0x000000000f087210 */ /* 0x004fe20007fbe0ff */
[----:B------:R-:W-:Y:S01]  /*93a0*/  ULDC UR5, c[0x0][0x22c] ;  /* 0x00008b0000057ab9 */ /* 0x000fe20000000800 */
[----:B------:R2:W-:Y:S01]  /*93b0*/  @P3 STG.E.U8 desc[UR12][R12.64], R21 ;  /* 0x000000150c003986 */ /* 0x0005e2000c10110c */
[----:B------:R-:W-:Y:S01]  /*93c0*/  ISETP.LT.AND P3, PT, R3, UR5, !P0 ;  /* 0x0000000503007c0c */ /* 0x000fe2000c761270 */
[----:B------:R-:W-:Y:S01]  /*93d0*/  VIADD R3, R181, 0x6e ;  /* 0x0000006eb5037836 */ /* 0x000fe20000000000 */
[C---:B------:R-:W-:Y:S01]  /*93e0*/  LEA.HI.X.SX32 R9, R15.reuse, R2, 0x1, P5 ;  /* 0x000000020f097211 */ /* 0x040fe200028f0eff */
[----:B------:R-:W-:Y:S01]  /*93f0*/  ULDC UR5, c[0x0][0x22c] ;  /* 0x00008b0000057ab9 */ /* 0x000fe20000000800 */
[----:B------:R-:W-:Y:S01]  /*9400*/  PRMT R19, R4, 0x7773, RZ ;  /* 0x0000777304137816 */ /* 0x000fe200000000ff */
[----:B0-----:R-:W-:Y:S01]  /*9410*/  VIADD R17, R15, UR4 ;  /* 0x000000040f117c36 */ /* 0x001fe20008000000 */
[----:B------:R-:W-:Y:S01]  /*9420*/  ULDC UR4, c[0x0][0x22c] ;  /* 0x00008b0000047ab9 */ /* 0x000fe20000000800 */
[----:B------:R-:W-:-:S02]  /*9430*/  PRMT R15, R5, 0x7772, RZ ;  /* 0x00007772050f7816 */ /* 0x000fc400000000ff */
[----:B------:R0:W-:Y:S01]  /*9440*/  @P2 STG.E.U8 desc[UR12][R8.64], R19 ;  /* 0x0000001308002986 */ /* 0x0001e2000c10110c */
[----:B------:R-:W-:Y:S01]  /*9450*/  ISETP.LT.AND P2, PT, R3, UR4, !P0 ;  /* 0x0000000403007c0c */ /* 0x000fe2000c741270 */
[----:B------:R-:W-:Y:S01]  /*9460*/  ULDC UR4, c[0x0][0x248] ;  /* 0x0000920000047ab9 */ /* 0x000fe20000000800 */
[----:B------:R-:W-:Y:S01]  /*9470*/  IADD3 R10, P5, R17, R0, RZ ;  /* 0x00000000110a7210 */ /* 0x000fe20007fbe0ff */
[----:B------:R-:W-:Y:S01]  /*9480*/  VIADD R3, R181, 0x6f ;  /* 0x0000006fb5037836 */ /* 0x000fe20000000000 */
[----:B--2---:R-:W-:Y:S02]  /*9490*/  PRMT R21, R5, 0x7773, RZ ;  /* 0x0000777305157816 */ /* 0x004fe400000000ff */
[C---:B------:R-:W-:Y:S01]  /*94a0*/  LEA.HI.X.SX32 R11, R17.reuse, R2, 0x1, P5 ;  /* 0x00000002110b7211 */ /* 0x040fe200028f0eff */
[----:B------:R-:W-:Y:S01]  /*94b0*/  VIADD R17, R17, UR4 ;  /* 0x0000000411117c36 */ /* 0x000fe20008000000 */
[----:B------:R-:W-:-:S03]  /*94c0*/  ULDC UR4, c[0x0][0x22c] ;  /* 0x00008b0000047ab9 */ /* 0x000fc60000000800 */
        /* <DEDUP_REMOVED lines=8> */
[C---:B0-----:R-:W-:Y:S01]  /*9550*/  PRMT R19, R6.reuse, 0x7772, RZ ;  /* 0x0000777206137816 */ /* 0x041fe200000000ff */
[----:B------:R0:W-:Y:S01]  /*9560*/  @P4 STG.E.U8 desc[UR12][R12.64], R21 ;  /* 0x000000150c004986 */ /* 0x0001e2000c10110c */
[C---:B------:R-:W-:Y:S01]  /*9570*/  IADD3 R4, P4, R17.reuse, R0, RZ ;  /* 0x0000000011047210 */ /* 0x040fe20007f9e0ff */
[----:B--2---:R-:W-:Y:S01]  /*9580*/  VIADD R11, R17, UR4 ;  /* 0x00000004110b7c36 */ /* 0x004fe20008000000 */
[----:B------:R-:W-:Y:S01]  /*9590*/  ISETP.LT.AND P5, PT, R3, UR5, !P0 ;  /* 0x0000000503007c0c */ /* 0x000fe2000c7a1270 */
[----:B------:R-:W-:Y:S01]  /*95a0*/  VIADD R3, R181, 0x71 ;  /* 0x00000071b5037836 */ /* 0x000fe20000000000 */
[----:B------:R-:W-:Y:S01]  /*95b0*/  LEA.HI.X.SX32 R5, R17, R2, 0x1, P4 ;  /* 0x0000000211057211 */ /* 0x000fe200020f0eff */
[----:B------:R-:W-:Y:S01]  /*95c0*/  ULDC UR4, c[0x0][0x22c] ;  /* 0x00008b0000047ab9 */ /* 0x000fe20000000800 */
[C---:B------:R-:W-:Y:S01]  /*95d0*/  IADD3 R8, P4, R11.reuse, R0, RZ ;  /* 0x000000000b087210 */ /* 0x040fe20007f9e0ff */
[----:B------:R-:W-:Y:S01]  /*95e0*/  ULDC UR5, c[0x0][0x22c] ;  /* 0x00008b0000057ab9 */ /* 0x000fe20000000800 */
[----:B------:R-:W-:Y:S01]  /*95f0*/  PRMT R15, R6, 0x7773, RZ ;  /* 0x00007773060f7816 */ /* 0x000fe200000000ff */
[----:B------:R-:W-:Y:S01]  /*9600*/  @P6 STG.E.U8 desc[UR12][R4.64], R19 ;  /* 0x0000001304006986 */ /* 0x000fe2000c10110c */
[----:B------:R-:W-:-:S02]  /*9610*/  LEA.HI.X.SX32 R9, R11, R2, 0x1, P4 ;  /* 0x000000020b097211 */ /* 0x000fc400020f0eff */
[----:B------:R-:W-:Y:S01]  /*9620*/  ISETP.LT.AND P4, PT, R3, UR4, !P0 ;  /* 0x0000000403007c0c */ /* 0x000fe2000c781270 */
[----:B------:R-:W-:Y:S01]  /*9630*/  ULDC UR4, c[0x0][0x248] ;  /* 0x0000920000047ab9 */ /* 0x000fe20000000800 */
[----:B------:R-:W-:Y:S01]  /*9640*/  VIADD R3, R181, 0x72 ;  /* 0x00000072b5037836 */ /* 0x000fe20000000000 */
[----:B------:R2:W-:Y:S01]  /*9650*/  @P3 STG.E.U8 desc[UR12][R8.64], R15 ;  /* 0x0000000f08003986 */ /* 0x0005e2000c10110c */
[----:B------:R-:W-:Y:S01]  /*9660*/  VIADD R11, R11, UR4 ;  /* 0x000000040b0b7c36 */ /* 0x000fe20008000000 */
[----:B------:R-:W-:Y:S01]  /*9670*/  ULDC UR4, c[0x0][0x248] ;  /* 0x0000920000047ab9 */ /* 0x000fe20000000800 */
[----:B------:R-:W-:Y:S02]  /*9680*/  PRMT R17, R7, 0x7773, RZ ;  /* 0x0000777307117816 */ /* 0x000fe400000000ff */
[C---:B0-----:R-:W-:Y:S01]  /*9690*/  VIADD R13, R11.reuse, UR4 ;  /* 0x000000040b0d7c36 */ /* 0x041fe20008000000 */
[----:B------:R-:W-:Y:S01]  /*96a0*/  IADD3 R10, P6, R11, R0, RZ ;  /* 0x000000000b0a7210 */ /* 0x000fe20007fde0ff */
[----:B------:R-:W-:Y:S01]  /*96b0*/  ULDC UR4, c[0x0][0x22c] ;  /* 0x00008b0000047ab9 */ /* 0x000fe20000000800 */
[----:B------:R-:W-:Y:S01]  /*96c0*/  ISETP.LT.AND P3, PT, R3, UR5, !P0 ;  /* 0x0000000503007c0c */ /* 0x000fe2000c761270 */
[----:B------:R-:W-:Y:S01]  /*96d0*/  VIADD R3, R181, 0x73 ;  /* 0x00000073b5037836 */ /* 0x000fe20000000000 */
[----:B------:R-:W-:Y:S01]  /*96e0*/  LEA.HI.X.SX32 R11, R11, R2, 0x1, P6 ;  /* 0x000000020b0b7211 */ /* 0x000fe200030f0eff */
[----:B------:R-:W-:Y:S01]  /*96f0*/  ULDC UR5, c[0x0][0x22c] ;  /* 0x00008b0000057ab9 */ /* 0x000fe20000000800 */
[----:B--2---:R-:W-:-:S02]  /*9700*/  PRMT R9, R7, 0x7772, RZ ;  /* 0x0000777207097816 */ /* 0x004fc400000000ff */
[----:B------:R-:W-:Y:S02]  /*9710*/  IADD3 R4, P6, R13, R0, RZ ;  /* 0x000000000d047210 */ /* 0x000fe40007fde0ff */
[----:B-1----:R-:W-:Y:S01]  /*9720*/  PRMT R21, R245, 0x7773, RZ ;  /* 0x00007773f5157816 */ /* 0x002fe200000000ff */
        /* <DEDUP_REMOVED lines=9> */
[C---:B------:R-:W-:Y:S01]  /*97c0*/  IADD3 R6, P6, R13.reuse, R0, RZ ;  /* 0x000000000d067210 */ /* 0x040fe20007fde0ff */
[----:B------:R-:W-:Y:S01]  /*97d0*/  VIADD R15, R13, UR4 ;  /* 0x000000040d0f7c36 */ /* 0x000fe20008000000 */
[----:B------:R-:W-:Y:S01]  /*97e0*/  ISETP.LT.AND P1, PT, R3, UR5, !P0 ;  /* 0x0000000503007c0c */ /* 0x000fe2000c721270 */
[----:B------:R-:W-:Y:S01]  /*97f0*/  VIADD R3, R181, 0x75 ;  /* 0x00000075b5037836 */ /* 0x000fe20000000000 */
[----:B------:R-:W-:Y:S01]  /*9800*/  LEA.HI.X.SX32 R7, R13, R2, 0x1, P6 ;  /* 0x000000020d077211 */ /* 0x000fe200030f0eff */
[----:B------:R-:W-:Y:S01]  /*9810*/  ULDC UR4, c[0x0][0x22c] ;  /* 0x00008b0000047ab9 */ /* 0x000fe20000000800 */
[----:B------:R-:W-:Y:S01]  /*9820*/  IADD3 R8, P6, R15, R0, RZ ;  /* 0x000000000f087210 */ /* 0x000fe20007fde0ff */
[----:B------:R-:W-:Y:S01]  /*9830*/  ULDC UR5, c[0x0][0x22c] ;  /* 0x00008b0000057ab9 */ /* 0x000fe20000000800 */
[----:B------:R-:W-:-:S02]  /*9840*/  PRMT R13, R244, 0x7771, RZ ;  /* 0x00007771f40d7816 */ /* 0x000fc400000000ff */
[----:B0-----:R-:W-:Y:S02]  /*9850*/  LEA.HI.X.SX32 R9, R15, R2, 0x1, P6 ;  /* 0x000000020f097211 */ /* 0x001fe400030f0eff */
[----:B-1----:R-:W-:-:S05]  /*9860*/  PRMT R17, R244, 0x7770, RZ ;  /* 0x00007770f4117816 */ /* 0x002fca00000000ff */
[----:B------:R0:W-:Y:S01]  /*9870*/  @P5 STG.E.U8 desc[UR12][R6.64], R17 ;  /* 0x0000001106005986 */ /* 0x0001e2000c10110c */
[----:B------:R-:W-:Y:S01]  /*9880*/  ISETP.LT.AND P5, PT, R3, UR4, !P0 ;  /* 0x0000000403007c0c */ /* 0x000fe2000c7a1270 */
[----:B------:R-:W-:Y:S01]  /*9890*/  ULDC UR4, c[0x0][0x248] ;  /* 0x0000920000047ab9 */ /* 0x000fe20000000800 */
[----:B------:R-:W-:Y:S01]  /*98a0*/  VIADD R3, R181, 0x76 ;  /* 0x00000076b5037836 */ /* 0x000fe20000000000 */
[----:B------:R1:W-:Y:S01]  /*98b0*/  @P4 STG.E.U8 desc[UR12][R8.64], R13 ;  /* 0x0000000d08004986 */ /* 0x0003e2000c10110c */
[----:B------:R-:W-:Y:S01]  /*98c0*/  VIADD R15, R15, UR4 ;  /* 0x000000040f0f7c36 */ /* 0x000fe20008000000 */
[----:B------:R-:W-:Y:S02]  /*98d0*/  ULDC UR4, c[0x0][0x248] ;  /* 0x0000920000047ab9 */ /* 0x000fe40000000800 */
[----:B------:R-:W-:Y:S01]  /*98e0*/  ISETP.LT.AND P4, PT, R3, UR5, !P0 ;  /* 0x0000000503007c0c */ /* 0x000fe2000c781270 */
[C---:B------:R-:W-:Y:S01]  /*98f0*/  VIADD R11, R15.reuse, UR4 ;  /* 0x000000040f0b7c36 */ /* 0x040fe20008000000 */
[----:B------:R-:W-:Y:S01]  /*9900*/  IADD3 R4, P6, R15, R0, RZ ;  /* 0x000000000f047210 */ /* 0x000fe20007fde0ff */
[----:B------:R-:W-:Y:S01]  /*9910*/  VIADD R3, R181, 0x77 ;  /* 0x00000077b5037836 */ /* 0x000fe20000000000 */
[----:B0-----:R-:W-:Y:S01]  /*9920*/  PRMT R17, R245, 0x7770, RZ ;  /* 0x00007770f5117816 */ /* 0x001fe200000000ff */
[----:B------:R-:W-:Y:S01]  /*9930*/  ULDC UR4, c[0x0][0x22c] ;  /* 0x00008b0000047ab9 */ /* 0x000fe20000000800 */
[----:B------:R-:W-:Y:S01]  /*9940*/  LEA.HI.X.SX32 R5, R15, R2, 0x1, P6 ;  /* 0x000000020f057211 */ /* 0x000fe200030f0eff */
[----:B------:R-:W-:Y:S01]  /*9950*/  ULDC UR5, c[0x0][0x22c] ;  /* 0x00008b0000057ab9 */ /* 0x000fe20000000800 */
[----:B------:R-:W-:-:S02]  /*9960*/  IADD3 R6, P6, R11, R0, RZ ;  /* 0x000000000b067210 */ /* 0x000fc40007fde0ff */
        /* <DEDUP_REMOVED lines=10> */
[C---:B-1----:R-:W-:Y:S01]  /*9a10*/  IADD3 R8, P6, R11.reuse, R0, RZ ;  /* 0x000000000b087210 */ /* 0x042fe20007fde0ff */
[----:B------:R-:W-:Y:S01]  /*9a20*/  VIADD R13, R11, UR4 ;  /* 0x000000040b0d7c36 */ /* 0x000fe20008000000 */
[----:B------:R-:W-:Y:S01]  /*9a30*/  ISETP.LT.AND P2, PT, R3, UR5, !P0 ;  /* 0x0000000503007c0c */ /* 0x000fe2000c741270 */
[----:B------:R-:W-:Y:S01]  /*9a40*/  VIADD R3, R181, 0x79 ;  /* 0x00000079b5037836 */ /* 0x000fe20000000000 */
[----:B------:R-:W-:Y:S01]  /*9a50*/  LEA.HI.X.SX32 R9, R11, R2, 0x1, P6 ;  /* 0x000000020b097211 */ /* 0x000fe200030f0eff */
[----:B------:R-:W-:Y:S01]  /*9a60*/  ULDC UR4, c[0x0][0x22c] ;  /* 0x00008b0000047ab9 */ /* 0x000fe20000000800 */
[----:B0-----:R-:W-:Y:S01]  /*9a70*/  PRMT R17, R246, 0x7770, RZ ;  /* 0x00007770f6117816 */ /* 0x001fe200000000ff */
[----:B------:R-:W-:Y:S01]  /*9a80*/  ULDC UR5, c[0x0][0x22c] ;  /* 0x00008b0000057ab9 */ /* 0x000fe20000000800 */
[----:B------:R-:W-:-:S03]  /*9a90*/  IADD3 R4, P6, R13, R0, RZ ;  /* 0x000000000d047210 */ /* 0x000fc60007fde0ff */
[----:B------:R0:W-:Y:S01]  /*9aa0*/  @P1 STG.E.U8 desc[UR12][R8.64], R17 ;  /* 0x0000001108001986 */ /* 0x0001e2000c10110c */
[----:B------:R-:W-:Y:S01]  /*9ab0*/  ISETP.LT.AND P1, PT, R3, UR4, !P0 ;  /* 0x0000000403007c0c */ /* 0x000fe2000c721270 */
[----:B------:R-:W-:Y:S01]  /*9ac0*/  ULDC UR4, c[0x0][0x248] ;  /* 0x0000920000047ab9 */ /* 0x000fe20000000800 */
[C---:B------:R-:W-:Y:S01]  /*9ad0*/  LEA.HI.X.SX32 R5, R13.reuse, R2, 0x1, P6 ;  /* 0x000000020d057211 */ /* 0x040fe200030f0eff */
[----:B------:R-:W-:Y:S01]  /*9ae0*/  VIADD R13, R13, UR4 ;  /* 0x000000040d0d7c36 */ /* 0x000fe20008000000 */
[----:B--2---:R-:W-:Y:S01]  /*9af0*/  PRMT R15, R246, 0x7771, RZ ;  /* 0x00007771f60f7816 */ /* 0x004fe200000000ff */
[----:B------:R-:W-:Y:S01]  /*9b00*/  VIADD R3, R181, 0x7a ;  /* 0x0000007ab5037836 */ /* 0x000fe20000000000 */
[----:B------:R-:W-:Y:S02]  /*9b10*/  ULDC UR4, c[0x0][0x248] ;  /* 0x0000920000047ab9 */ /* 0x000fe40000000800 */
[C---:B------:R-:W-:Y:S01]  /*9b20*/  IADD3 R6, P6, R13.reuse, R0, RZ ;  /* 0x000000000d067210 */ /* 0x040fe20007fde0ff */
[----:B------:R1:W-:Y:S01]  /*9b30*/  @P5 STG.E.U8 desc[UR12][R4.64], R15 ;  /* 0x0000000f04005986 */ /* 0x0003e2000c10110c */
        /* <DEDUP_REMOVED lines=13> */
[----:B-1----:R-:W-:Y:S01]  /*9c10*/  PRMT R15, R247, 0x7771, RZ ;  /* 0x00007771f70f7816 */ /* 0x002fe200000000ff */
        /* <DEDUP_REMOVED lines=9> */
[----:B------:R-:W-:Y:S01]  /*9cb0*/  PRMT R11, R244, 0x7772, RZ ;  /* 0x00007772f40b7816 */ /* 0x000fe200000000ff */
[----:B------:R-:W-:Y:S01]  /*9cc0*/  ULDC UR5, c[0x0][0x248] ;  /* 0x0000920000057ab9 */ /* 0x000fe20000000800 */
[----:B0-----:R-:W-:-:S03]  /*9cd0*/  IADD3 R6, P6, R13, R0, RZ ;  /* 0x000000000d067210 */ /* 0x001fc60007fde0ff */
[----:B------:R0:W-:Y:S01]  /*9ce0*/  @P2 STG.E.U8 desc[UR12][R4.64], R11 ;  /* 0x0000000b04002986 */ /* 0x0001e2000c10110c */
[----:B------:R-:W-:Y:S01]  /*9cf0*/  ISETP.LT.AND P2, PT, R3, UR4, !P0 ;  /* 0x0000000403007c0c */ /* 0x000fe2000c741270 */
[----:B------:R-:W-:Y:S01]  /*9d00*/  ULDC UR4, c[0x0][0x248] ;  /* 0x0000920000047ab9 */ /* 0x000fe20000000800 */
[C---:B------:R-:W-:Y:S01]  /*9d10*/  LEA.HI.X.SX32 R7, R13.reuse, R2, 0x1, P6 ;  /* 0x000000020d077211 */ /* 0x040fe200030f0eff */
[----:B------:R-:W-:Y:S01]  /*9d20*/  VIADD R13, R13, UR4 ;  /* 0x000000040d0d7c36 */ /* 0x000fe20008000000 */
[----:B-1----:R-:W-:Y:S01]  /*9d30*/  PRMT R15, R244, 0x7773, RZ ;  /* 0x00007773f40f7816 */ /* 0x002fe200000000ff */
[----:B------:R-:W-:Y:S01]  /*9d40*/  ULDC UR4, c[0x0][0x248] ;  /* 0x0000920000047ab9 */ /* 0x000fe20000000800 */
[----:B------:R-:W-:Y:S02]  /*9d50*/  VIADD R3, R181, 0x7e ;  /* 0x0000007eb5037836 */ /* 0x000fe40000000000 */
[C---:B------:R-:W-:Y:S01]  /*9d60*/  VIADD R9, R13.reuse, UR4 ;  /* 0x000000040d097c36 */ /* 0x040fe20008000000 */
[----:B------:R1:W-:Y:S01]  /*9d70*/  @P1 STG.E.U8 desc[UR12][R6.64], R15 ;  /* 0x0000000f06001986 */ /* 0x0003e2000c10110c */
[----:B------:R-:W-:Y:S01]  /*9d80*/  ULDC UR4, c[0x0][0x248] ;  /* 0x0000920000047ab9 */ /* 0x000fe20000000800 */
[----:B0-----:R-:W-:Y:S01]  /*9d90*/  IADD3 R4, P1, R13, R0, RZ ;  /* 0x000000000d047210 */ /* 0x001fe20007f3e0ff */
[----:B------:R-:W-:Y:S01]  /*9da0*/  VIADD R11, R9, UR4 ;  /* 0x00000004090b7c36 */ /* 0x000fe20008000000 */
[----:B------:R-:W-:Y:S01]  /*9db0*/  ULDC UR4, c[0x0][0x248] ;  /* 0x0000920000047ab9 */ /* 0x000fe20000000800 */
[----:B------:R-:W-:Y:S01]  /*9dc0*/  VIADD R181, R181, 0x7f ;  /* 0x0000007fb5b57836 */ /* 0x000fe20000000000 */
[----:B------:R-:W-:Y:S01]  /*9dd0*/  LEA.HI.X.SX32 R5, R13, R2, 0x1, P1 ;  /* 0x000000020d057211 */ /* 0x000fe200008f0eff */
[C---:B------:R-:W-:Y:S01]  /*9de0*/  VIADD R13, R11.reuse, UR5 ;  /* 0x000000050b0d7c36 */ /* 0x040fe20008000000 */
[----:B------:R-:W-:Y:S01]  /*9df0*/  IADD3 R8, P6, R11, R0, RZ ;  /* 0x000000000b087210 */ /* 0x000fe20007fde0ff */
[----:B------:R-:W-:-:S02]  /*9e00*/  ULDC UR5, c[0x0][0x248] ;  /* 0x0000920000057ab9 */ /* 0x000fc40000000800 */
[----:B------:R0:W-:Y:S01]  /*9e10*/  @P5 STG.E.U8 desc[UR12][R4.64], R245 ;  /* 0x000000f504005986 */ /* 0x0001e2000c10110c */
[----:B-1----:R-:W-:Y:S01]  /*9e20*/  IADD3 R6, P1, R9, R0, RZ ;  /* 0x0000000009067210 */ /* 0x002fe20007f3e0ff */
[----:B------:R-:W-:Y:S01]  /*9e30*/  VIADD R15, R13, UR4 ;  /* 0x000000040d0f7c36 */ /* 0x000fe20008000000 */
[----:B------:R-:W-:Y:S02]  /*9e40*/  ULDC UR4, c[0x0][0x22c] ;  /* 0x00008b0000047ab9 */ /* 0x000fe40000000800 */
[-C--:B------:R-:W-:Y:S01]  /*9e50*/  LEA.HI.X.SX32 R7, R9, R2.reuse, 0x1, P1 ;  /* 0x0000000209077211 */ /* 0x080fe200008f0eff */
[----:B------:R-:W-:Y:S01]  /*9e60*/  VIADD R17, R15, UR5 ;  /* 0x000000050f117c36 */ /* 0x000fe20008000000 */
[----:B------:R-:W-:Y:S02]  /*9e70*/  LEA.HI.X.SX32 R9, R11, R2, 0x1, P6 ;  /* 0x000000020b097211 */ /* 0x000fe400030f0eff */
[-C--:B------:R-:W-:Y:S01]  /*9e80*/  IADD3 R10, P6, R13, R0.reuse, RZ ;  /* 0x000000000d0a7210 */ /* 0x080fe20007fde0ff */
[----:B------:R0:W-:Y:S01]  /*9e90*/  @P4 STG.E.U8 desc[UR12][R6.64], R21 ;  /* 0x0000001506004986 */ /* 0x0001e2000c10110c */
[----:B------:R-:W-:-:S02]  /*9ea0*/  IADD3 R12, P1, R15, R0, RZ ;  /* 0x000000000f0c7210 */ /* 0x000fc40007f3e0ff */
[-C--:B------:R-:W-:Y:S01]  /*9eb0*/  LEA.HI.X.SX32 R11, R13, R2.reuse, 0x1, P6 ;  /* 0x000000020d0b7211 */ /* 0x080fe200030f0eff */
[----:B------:R0:W-:Y:S01]  /*9ec0*/  @P3 STG.E.U8 desc[UR12][R8.64], R19 ;  /* 0x0000001308003986 */ /* 0x0001e2000c10110c */
[----:B------:R-:W-:Y:S02]  /*9ed0*/  LEA.HI.X.SX32 R13, R15, R2, 0x1, P1 ;  /* 0x000000020f0d7211 */ /* 0x000fe400008f0eff */
[----:B------:R-:W-:Y:S02]  /*9ee0*/  ISETP.LT.AND P1, PT, R3, UR6, !P0 ;  /* 0x0000000603007c0c */ /* 0x000fe4000c721270 */
[----:B------:R-:W-:Y:S02]  /*9ef0*/  ISETP.LT.AND P0, PT, R181, UR4, !P0 ;  /* 0x00000004b5007c0c */ /* 0x000fe4000c701270 */
[----:B------:R-:W-:Y:S02]  /*9f00*/  IADD3 R14, P6, R17, R0, RZ ;  /* 0x00000000110e7210 */ /* 0x000fe40007fde0ff */
[----:B------:R-:W-:-:S02]  /*9f10*/  PRMT R3, R247, 0x7773, RZ ;  /* 0x00007773f7037816 */ /* 0x000fc400000000ff */
[----:B------:R-:W-:Y:S02]  /*9f20*/  LEA.HI.X.SX32 R15, R17, R2, 0x1, P6 ;  /* 0x00000002110f7211 */ /* 0x000fe400030f0eff */
[----:B------:R-:W-:Y:S02]  /*9f30*/  PRMT R17, R246, 0x7773, RZ ;  /* 0x00007773f6117816 */ /* 0x000fe400000000ff */
[----:B------:R-:W-:-:S03]  /*9f40*/  PRMT R247, R247, 0x7772, RZ ;  /* 0x00007772f7f77816 */ /* 0x000fc600000000ff */
[----:B------:R0:W-:Y:S04]  /*9f50*/  @P2 STG.E.U8 desc[UR12][R10.64], R17 ;  /* 0x000000110a002986 */ /* 0x0001e8000c10110c */
[----:B------:R0:W-:Y:S01]  /*9f60*/  @P1 STG.E.U8 desc[UR12][R12.64], R247 ;  /* 0x000000f70c001986 */ /* 0x0001e2000c10110c */
[----:B------:R-:W-:Y:S05]  /*9f70*/  @!P0 EXIT ;  /* 0x000000000000894d */ /* 0x000fea0003800000 */
[----:B------:R-:W-:Y:S01]  /*9f80*/  STG.E.U8 desc[UR12][R14.64], R3 ;  /* 0x000000030e007986 */ /* 0x000fe2000c10110c */
[----:B------:R-:W-:Y:S05]  /*9f90*/  EXIT ;  /* 0x000000000000794d */ /* 0x000fea0003800000 */
.L_x_2:
[----:B------:R-:W-:-:S00]  /*9fa0*/  BRA `(.L_x_2) ;  /* 0xfffffffc00fc7947 */ /* 0x000fc0000383ffff */
[----:B------:R-:W-:-:S00]  /*9fb0*/  NOP ;  /* 0x0000000000007918 */ /* 0x000fc00000000000 */
        /* <DEDUP_REMOVED lines=12> */
.L_x_3:


//--------------------- .nv.shared.matmul_kernel  --------------------------
	.section	.nv.shared.matmul_kernel,"aw",@nobits
	.sectionflags	@""
	.align	16
	.zero		1024


//--------------------- .nv.shared.reserved.0     --------------------------
	.section	.nv.shared.reserved.0,"aw",@nobits
	.weak		__nv_reservedSMEM_offset_0_alias
	.size		__nv_reservedSMEM_offset_0_alias, 0, 0
	.other		__nv_reservedSMEM_offset_0_alias,@"STO_CUDA_RESERVED_SHARED STV_DEFAULT"
__nv_reservedSMEM_offset_0_alias:
	.zero		0


//--------------------- .nv.constant0.matmul_kernel --------------------------
	.section	.nv.constant0.matmul_kernel,"a",@progbits
	.sectionflags	@""
	.align	4
.nv.constant0.matmul_kernel:
	.zero		608


//--------------------- SYMBOLS --------------------------

	.type		.nv.reservedSmem.offset0,@object
	.size		.nv.reservedSmem.offset0,0x4
